	.target	sm_100a

	.elftype	@"ET_EXEC"


//--------------------- .note.nv.tkinfo           --------------------------
	.section	.note.nv.tkinfo,"",@"SHT_NOTE"
	.sectionflags	@"SHF_NOTE_NV_TKINFO"
	.tkinfo
        /*0018*/ 	.word	0x00000081
        /*0030*/ 	.string	""
        /*0030*/ 	.string	"ptxas-blackwell"
        /*0030*/ 	.string	"Cuda compilation tools, release 12.9, V12.9.86"
        /*0030*/ 	.string	"Build cuda_12.9.r12.9/compiler.36037853_0"
        /*0030*/ 	.string	"-v  -suppress-debug-info  -lineinfo  -arch sm_100a "



//--------------------- .note.nv.cuver            --------------------------
	.section	.note.nv.cuver,"",@"SHT_NOTE"
	.sectionflags	@"SHF_NOTE_NV_CUVER"
        /*0018*/ 	.short	0x0001
        /*001a*/ 	.short	0x0064
        /*001c*/ 	.short	0x0001
        /*001e*/ 	.short	0x0000
        /*0020*/ 	.short	0x0001
        /*0022*/ 	.short	0x0000


//--------------------- .nv.info                  --------------------------
	.section	.nv.info,"",@"SHT_CUDA_INFO"
	.align	4


	//----- nvinfo : EIATTR_REGCOUNT
	.align		4
        /*0000*/ 	.byte	0x04, 0x2f
        /*0002*/ 	.short	(.L_4 - .L_3)
	.align		4
.L_3:
        /*0004*/ 	.word	index@(gluon_tcgen05)
        /*0008*/ 	.word	0x00000087


	//----- nvinfo : EIATTR_FRAME_SIZE
	.align		4
.L_4:
        /*000c*/ 	.byte	0x04, 0x11
        /*000e*/ 	.short	(.L_6 - .L_5)
	.align		4
.L_5:
        /*0010*/ 	.word	index@($__internal_2_$__cuda_sm10x_tcgen05_guardrail_trap_unallocated_columns_being_dealloced)
        /*0014*/ 	.word	0x00000000


	//----- nvinfo : EIATTR_FRAME_SIZE
	.align		4
.L_6:
        /*0018*/ 	.byte	0x04, 0x11
        /*001a*/ 	.short	(.L_8 - .L_7)
	.align		4
.L_7:
        /*001c*/ 	.word	index@($__internal_1_$__cuda_sm10x_tcgen05_guardrail_trap_phase_invalid_during_alloc)
        /*0020*/ 	.word	0x00000000


	//----- nvinfo : EIATTR_FRAME_SIZE
	.align		4
.L_8:
        /*0024*/ 	.byte	0x04, 0x11
        /*0026*/ 	.short	(.L_10 - .L_9)
	.align		4
.L_9:
        /*0028*/ 	.word	index@($__internal_0_$__cuda_sm10x_tcgen05_guardrail_trap_col_being_dealloced_not_returned_by_alloc)
        /*002c*/ 	.word	0x00000000


	//----- nvinfo : EIATTR_FRAME_SIZE
	.align		4
.L_10:
        /*0030*/ 	.byte	0x04, 0x11
        /*0032*/ 	.short	(.L_12 - .L_11)
	.align		4
.L_11:
        /*0034*/ 	.word	index@(gluon_tcgen05)
        /*0038*/ 	.word	0x00000000


	//----- nvinfo : EIATTR_MIN_STACK_SIZE
	.align		4
.L_12:
        /*003c*/ 	.byte	0x04, 0x12
        /*003e*/ 	.short	(.L_14 - .L_13)
	.align		4
.L_13:
        /*0040*/ 	.word	index@(gluon_tcgen05)
        /*0044*/ 	.word	0x00000000
.L_14:


//--------------------- .nv.info.gluon_tcgen05    --------------------------
	.section	.nv.info.gluon_tcgen05,"",@"SHT_CUDA_INFO"
	.sectionflags	@""
	.align	4


	//----- nvinfo : EIATTR_CUDA_API_VERSION
	.align		4
        /*0000*/ 	.byte	0x04, 0x37
        /*0002*/ 	.short	(.L_16 - .L_15)
.L_15:
        /*0004*/ 	.word	0x00000081


	//----- nvinfo : EIATTR_KPARAM_INFO
	.align		4
.L_16:
        /*0008*/ 	.byte	0x04, 0x17
        /*000a*/ 	.short	(.L_18 - .L_17)
.L_17:
        /*000c*/ 	.word	0x00000000
        /*0010*/ 	.short	0x000a
        /*0012*/ 	.short	0x0048
        /*0014*/ 	.byte	0x00, 0xf4, 0x21, 0x00


	//----- nvinfo : EIATTR_KPARAM_INFO
	.align		4
.L_18:
        /*0018*/ 	.byte	0x04, 0x17
        /*001a*/ 	.short	(.L_20 - .L_19)
.L_19:
        /*001c*/ 	.word	0x00000000
        /*0020*/ 	.short	0x0009
        /*0022*/ 	.short	0x0040
        /*0024*/ 	.byte	0x00, 0xf4, 0x21, 0x00


	//----- nvinfo : EIATTR_KPARAM_INFO
	.align		4
.L_20:
        /*0028*/ 	.byte	0x04, 0x17
        /*002a*/ 	.short	(.L_22 - .L_21)
.L_21:
        /*002c*/ 	.word	0x00000000
        /*0030*/ 	.short	0x0008
        /*0032*/ 	.short	0x0038
        /*0034*/ 	.byte	0x00, 0xf0, 0x21, 0x00


	//----- nvinfo : EIATTR_KPARAM_INFO
	.align		4
.L_22:
        /*0038*/ 	.byte	0x04, 0x17
        /*003a*/ 	.short	(.L_24 - .L_23)
.L_23:
        /*003c*/ 	.word	0x00000000
        /*0040*/ 	.short	0x0007
        /*0042*/ 	.short	0x0030
        /*0044*/ 	.byte	0x00, 0xf0, 0x21, 0x00


	//----- nvinfo : EIATTR_KPARAM_INFO
	.align		4
.L_24:
        /*0048*/ 	.byte	0x04, 0x17
        /*004a*/ 	.short	(.L_26 - .L_25)
.L_25:
        /*004c*/ 	.word	0x00000000
        /*0050*/ 	.short	0x0006
        /*0052*/ 	.short	0x0028
        /*0054*/ 	.byte	0x00, 0xf0, 0x21, 0x00


	//----- nvinfo : EIATTR_KPARAM_INFO
	.align		4
.L_26:
        /*0058*/ 	.byte	0x04, 0x17
        /*005a*/ 	.short	(.L_28 - .L_27)
.L_27:
        /*005c*/ 	.word	0x00000000
        /*0060*/ 	.short	0x0005
        /*0062*/ 	.short	0x0020
        /*0064*/ 	.byte	0x00, 0xf0, 0x11, 0x00


	//----- nvinfo : EIATTR_KPARAM_INFO
	.align		4
.L_28:
        /*0068*/ 	.byte	0x04, 0x17
        /*006a*/ 	.short	(.L_30 - .L_29)
.L_29:
        /*006c*/ 	.word	0x00000000
        /*0070*/ 	.short	0x0004
        /*0072*/ 	.short	0x001c
        /*0074*/ 	.byte	0x00, 0xf0, 0x11, 0x00


	//----- nvinfo : EIATTR_KPARAM_INFO
	.align		4
.L_30:
        /*0078*/ 	.byte	0x04, 0x17
        /*007a*/ 	.short	(.L_32 - .L_31)
.L_31:
        /*007c*/ 	.word	0x00000000
        /*0080*/ 	.short	0x0003
        /*0082*/ 	.short	0x0018
        /*0084*/ 	.byte	0x00, 0xf0, 0x11, 0x00


	//----- nvinfo : EIATTR_KPARAM_INFO
	.align		4
.L_32:
        /*0088*/ 	.byte	0x04, 0x17
        /*008a*/ 	.short	(.L_34 - .L_33)
.L_33:
        /*008c*/ 	.word	0x00000000
        /*0090*/ 	.short	0x0002
        /*0092*/ 	.short	0x0010
        /*0094*/ 	.byte	0x00, 0xf4, 0x21, 0x00


	//----- nvinfo : EIATTR_KPARAM_INFO
	.align		4
.L_34:
        /*0098*/ 	.byte	0x04, 0x17
        /*009a*/ 	.short	(.L_36 - .L_35)
.L_35:
        /*009c*/ 	.word	0x00000000
        /*00a0*/ 	.short	0x0001
        /*00a2*/ 	.short	0x0008
        /*00a4*/ 	.byte	0x00, 0xf4, 0x21, 0x00


	//----- nvinfo : EIATTR_KPARAM_INFO
	.align		4
.L_36:
        /*00a8*/ 	.byte	0x04, 0x17
        /*00aa*/ 	.short	(.L_38 - .L_37)
.L_37:
        /*00ac*/ 	.word	0x00000000
        /*00b0*/ 	.short	0x0000
        /*00b2*/ 	.short	0x0000
        /*00b4*/ 	.byte	0x00, 0xf4, 0x21, 0x00


	//----- nvinfo : EIATTR_AT_ENTRY_FRAGMENTS
	.align		4
.L_38:
        /*00b8*/ 	.byte	0x04, 0x4f
        /*00ba*/ 	.short	(.L_40 - .L_39)


	//   ....[0]....
.L_39:
        /*00bc*/ 	.word	0x00000004


	//----- nvinfo : EIATTR_RESERVED_SMEM_USED
	.align		4
.L_40:
        /*00c0*/ 	.byte	0x01, 0x41
	.zero		2


	//----- nvinfo : EIATTR_SPARSE_MMA_MASK
	.align		4
        /*00c4*/ 	.byte	0x03, 0x50
        /*00c6*/ 	.short	0x0000


	//----- nvinfo : EIATTR_TCGEN05_1CTA_USED
	.align		4
        /*00c8*/ 	.byte	0x01, 0x51
	.zero		2


	//----- nvinfo : EIATTR_MAXREG_COUNT
	.align		4
        /*00cc*/ 	.byte	0x03, 0x1b
        /*00ce*/ 	.short	0x00ff


	//----- nvinfo : EIATTR_NUM_BARRIERS
	.align		4
        /*00d0*/ 	.byte	0x02, 0x4c
        /*00d2*/ 	.byte	0x01
	.zero		1


	//----- nvinfo : EIATTR_INT_WARP_WIDE_INSTR_OFFSETS
	.align		4
        /*00d4*/ 	.byte	0x04, 0x31
        /*00d6*/ 	.short	(.L_42 - .L_41)


	//   ....[0]....
.L_41:
        /*00d8*/ 	.word	0x00001720


	//   ....[1]....
        /*00dc*/ 	.word	0x00001740


	//   ....[2]....
        /*00e0*/ 	.word	0x000017c0


	//   ....[3]....
        /*00e4*/ 	.word	0x00001ba0


	//   ....[4]....
        /*00e8*/ 	.word	0x00001bf0


	//   ....[5]....
        /*00ec*/ 	.word	0x00001c00


	//   ....[6]....
        /*00f0*/ 	.word	0x00001c10


	//   ....[7]....
        /*00f4*/ 	.word	0x00002050


	//   ....[8]....
        /*00f8*/ 	.word	0x00002060


	//   ....[9]....
        /*00fc*/ 	.word	0x000021e0


	//   ....[10]....
        /*0100*/ 	.word	0x00002230


	//   ....[11]....
        /*0104*/ 	.word	0x00002240


	//   ....[12]....
        /*0108*/ 	.word	0x00002280


	//   ....[13]....
        /*010c*/ 	.word	0x00002750


	//   ....[14]....
        /*0110*/ 	.word	0x00002760


	//   ....[15]....
        /*0114*/ 	.word	0x00002ad0


	//   ....[16]....
        /*0118*/ 	.word	0x00002ae0


	//   ....[17]....
        /*011c*/ 	.word	0x00003250


	//   ....[18]....
        /*0120*/ 	.word	0x000032a0


	//----- nvinfo : EIATTR_COOP_GROUP_MASK_REGIDS
	.align		4
.L_42:
        /*0124*/ 	.byte	0x04, 0x29
        /*0126*/ 	.short	(.L_44 - .L_43)


	//   ....[0]....
.L_43:
        /*0128*/ 	.word	0xffffffff


	//   ....[1]....
        /*012c*/ 	.word	0xffffffff


	//   ....[2]....
        /*0130*/ 	.word	0xffffffff


	//   ....[3]....
        /*0134*/ 	.word	0xffffffff


	//   ....[4]....
        /*0138*/ 	.word	0xffffffff


	//   ....[5]....
        /*013c*/ 	.word	0xffffffff


	//   ....[6]....
        /*0140*/ 	.word	0xffffffff


	//   ....[7]....
        /*0144*/ 	.word	0xffffffff


	//   ....[8]....
        /*0148*/ 	.word	0xffffffff


	//   ....[9]....
        /*014c*/ 	.word	0xffffffff


	//----- nvinfo : EIATTR_COOP_GROUP_INSTR_OFFSETS
	.align		4
.L_44:
        /*0150*/ 	.byte	0x04, 0x28
        /*0152*/ 	.short	(.L_46 - .L_45)


	//   ....[0]....
.L_45:
        /*0154*/ 	.word	0x00000050


	//   ....[1]....
        /*0158*/ 	.word	0x00000310


	//   ....[2]....
        /*015c*/ 	.word	0x00000500


	//   ....[3]....
        /*0160*/ 	.word	0x000009c0


	//   ....[4]....
        /*0164*/ 	.word	0x00000b00


	//   ....[5]....
        /*0168*/ 	.word	0x00000fb0


	//   ....[6]....
        /*016c*/ 	.word	0x000010f0


	//   ....[7]....
        /*0170*/ 	.word	0x000015e0


	//   ....[8]....
        /*0174*/ 	.word	0x000030e0


	//   ....[9]....
        /*0178*/ 	.word	0x00003350


	//----- nvinfo : EIATTR_VRC_CTA_INIT_COUNT
	.align		4
.L_46:
        /*017c*/ 	.byte	0x02, 0x4a
        /*017e*/ 	.byte	0x80
	.zero		1


	//----- nvinfo : EIATTR_MBARRIER_INSTR_OFFSETS
	.align		4
        /*0180*/ 	.byte	0x04, 0x39
        /*0182*/ 	.short	(.L_48 - .L_47)


	//   ....[0]....
.L_47:
        /*0184*/ 	.word	0x000017e0
        /*0188*/ 	.word	0x000000ff
        /*018c*/ 	.word	0x00040000
        /*0190*/ 	.short	0x0100
        /*0192*/ 	.byte	0x09
	.zero		1


	//   ....[1]....
        /*0194*/ 	.word	0x000017f0
        /*0198*/ 	.word	0x000000ff
        /*019c*/ 	.word	0x00040020
        /*01a0*/ 	.short	0x0100
        /*01a2*/ 	.byte	0x09
	.zero		1


	//   ....[2]....
        /*01a4*/ 	.word	0x000018a0
        /*01a8*/ 	.word	0x000000ff
        /*01ac*/ 	.word	0x00040008
        /*01b0*/ 	.short	0x0100
        /*01b2*/ 	.byte	0x09
	.zero		1


	//   ....[3]....
        /*01b4*/ 	.word	0x000018b0
        /*01b8*/ 	.word	0x000000ff
        /*01bc*/ 	.word	0x00040028
        /*01c0*/ 	.short	0x0100
        /*01c2*/ 	.byte	0x09
	.zero		1


	//   ....[4]....
        /*01c4*/ 	.word	0x00001990
        /*01c8*/ 	.word	0x000000ff
        /*01cc*/ 	.word	0x00040010
        /*01d0*/ 	.short	0x0100
        /*01d2*/ 	.byte	0x09
	.zero		1


	//   ....[5]....
        /*01d4*/ 	.word	0x000019a0
        /*01d8*/ 	.word	0x000000ff
        /*01dc*/ 	.word	0x00040030
        /*01e0*/ 	.short	0x0100
        /*01e2*/ 	.byte	0x09
	.zero		1


	//   ....[6]....
        /*01e4*/ 	.word	0x00001ab0
        /*01e8*/ 	.word	0x000000ff
        /*01ec*/ 	.word	0x00040018
        /*01f0*/ 	.short	0x0100
        /*01f2*/ 	.byte	0x09
	.zero		1


	//   ....[7]....
        /*01f4*/ 	.word	0x00001ac0
        /*01f8*/ 	.word	0x000000ff
        /*01fc*/ 	.word	0x00040038
        /*0200*/ 	.short	0x0100
        /*0202*/ 	.byte	0x09
	.zero		1


	//   ....[8]....
        /*0204*/ 	.word	0x00001cb0
        /*0208*/ 	.word	0x000000ff
        /*020c*/ 	.word	0x00040000
        /*0210*/ 	.short	0x010a
        /*0212*/ 	.byte	0x09
	.zero		1


	//   ....[9]....
        /*0214*/ 	.word	0x000020b0
        /*0218*/ 	.word	0x000000ff
        /*021c*/ 	.word	0x00040020
        /*0220*/ 	.short	0x010a
        /*0222*/ 	.byte	0x09
	.zero		1


	//   ....[10]....
        /*0224*/ 	.word	0x000022f0
        /*0228*/ 	.word	0x000000ff
        /*022c*/ 	.word	0x00040000
        /*0230*/ 	.short	0x010a
        /*0232*/ 	.byte	0x32
	.zero		1


	//   ....[11]....
        /*0234*/ 	.word	0x000027a0
        /*0238*/ 	.word	0x000000ff
        /*023c*/ 	.word	0x00040020
        /*0240*/ 	.short	0x010a
        /*0242*/ 	.byte	0x32
	.zero		1


	//   ....[12]....
        /*0244*/ 	.word	0x00002870
        /*0248*/ 	.word	0x000000ff
        /*024c*/ 	.word	0x00040000
        /*0250*/ 	.short	0x0108
        /*0252*/ 	.byte	0x09
	.zero		1


	//   ....[13]....
        /*0254*/ 	.word	0x00002880
        /*0258*/ 	.word	0x000000ff
        /*025c*/ 	.word	0x00040020
        /*0260*/ 	.short	0x0108
        /*0262*/ 	.byte	0x09
	.zero		1


	//   ....[14]....
        /*0264*/ 	.word	0x000028d0
        /*0268*/ 	.word	0x000000ff
        /*026c*/ 	.word	0x00040008
        /*0270*/ 	.short	0x0108
        /*0272*/ 	.byte	0x09
	.zero		1


	//   ....[15]....
        /*0274*/ 	.word	0x000028e0
        /*0278*/ 	.word	0x000000ff
        /*027c*/ 	.word	0x00040028
        /*0280*/ 	.short	0x0108
        /*0282*/ 	.byte	0x09
	.zero		1


	//   ....[16]....
        /*0284*/ 	.word	0x00002930
        /*0288*/ 	.word	0x000000ff
        /*028c*/ 	.word	0x00040010
        /*0290*/ 	.short	0x0108
        /*0292*/ 	.byte	0x09
	.zero		1


	//   ....[17]....
        /*0294*/ 	.word	0x00002940
        /*0298*/ 	.word	0x000000ff
        /*029c*/ 	.word	0x00040030
        /*02a0*/ 	.short	0x0108
        /*02a2*/ 	.byte	0x09
	.zero		1


	//   ....[18]....
        /*02a4*/ 	.word	0x00002990
        /*02a8*/ 	.word	0x000000ff
        /*02ac*/ 	.word	0x00040018
        /*02b0*/ 	.short	0x0108
        /*02b2*/ 	.byte	0x09
	.zero		1


	//   ....[19]....
        /*02b4*/ 	.word	0x000029a0
        /*02b8*/ 	.word	0x000000ff
        /*02bc*/ 	.word	0x00040038
        /*02c0*/ 	.short	0x0108
        /*02c2*/ 	.byte	0x09
	.zero		1


	//   ....[20]....
        /*02c4*/ 	.word	0x00003370
        /*02c8*/ 	.word	0x000000ff
        /*02cc*/ 	.word	0x00040000
        /*02d0*/ 	.short	0x010a
        /*02d2*/ 	.byte	0x09
	.zero		1


	//   ....[21]....
        /*02d4*/ 	.word	0x000033a0
        /*02d8*/ 	.word	0x000000ff
        /*02dc*/ 	.word	0x00040020
        /*02e0*/ 	.short	0x010a
        /*02e2*/ 	.byte	0x09
	.zero		1


	//   ....[22]....
        /*02e4*/ 	.word	0x000033d0
        /*02e8*/ 	.word	0x000000ff
        /*02ec*/ 	.word	0x00040000
        /*02f0*/ 	.short	0x010a
        /*02f2*/ 	.byte	0x32
	.zero		1


	//   ....[23]....
        /*02f4*/ 	.word	0x00003400
        /*02f8*/ 	.word	0x000000ff
        /*02fc*/ 	.word	0x00040020
        /*0300*/ 	.short	0x010a
        /*0302*/ 	.byte	0x32
	.zero		1


	//----- nvinfo : EIATTR_NUM_MBARRIERS
	.align		4
.L_48:
        /*0304*/ 	.byte	0x03, 0x38
        /*0306*/ 	.short	0x0008


	//----- nvinfo : EIATTR_EXIT_INSTR_OFFSETS
	.align		4
        /*0308*/ 	.byte	0x04, 0x1c
        /*030a*/ 	.short	(.L_50 - .L_49)


	//   ....[0]....
.L_49:
        /*030c*/ 	.word	0x00003360


	//----- nvinfo : EIATTR_REQNTID
	.align		4
.L_50:
        /*0310*/ 	.byte	0x04, 0x10
        /*0312*/ 	.short	(.L_52 - .L_51)
.L_51:
        /*0314*/ 	.word	0x00000080
        /*0318*/ 	.word	0x00000001
        /*031c*/ 	.word	0x00000001


	//----- nvinfo : EIATTR_CRS_STACK_SIZE
	.align		4
.L_52:
        /*0320*/ 	.byte	0x04, 0x1e
        /*0322*/ 	.short	(.L_54 - .L_53)
.L_53:
        /*0324*/ 	.word	0x00000000


	//----- nvinfo : EIATTR_CBANK_PARAM_SIZE
	.align		4
.L_54:
        /*0328*/ 	.byte	0x03, 0x19
        /*032a*/ 	.short	0x0050


	//----- nvinfo : EIATTR_PARAM_CBANK
	.align		4
        /*032c*/ 	.byte	0x04, 0x0a
        /*032e*/ 	.short	(.L_56 - .L_55)
	.align		4
.L_55:
        /*0330*/ 	.word	index@(.nv.constant0.gluon_tcgen05)
        /*0334*/ 	.short	0x0380
        /*0336*/ 	.short	0x0050


	//----- nvinfo : EIATTR_SW_WAR
	.align		4
.L_56:
        /*0338*/ 	.byte	0x04, 0x36
        /*033a*/ 	.short	(.L_58 - .L_57)
.L_57:
        /*033c*/ 	.word	0x00000008
.L_58:


//--------------------- .nv.compat                --------------------------
	.section	.nv.compat,"",@"SHT_CUDA_COMPAT_INFO"
	.align	4
        /*0000*/ 	.byte	0x02, 0x02, 0x02, 0x00, 0x02, 0x05, 0x05, 0x00, 0x02, 0x03, 0x03, 0x00, 0x02, 0x06, 0x01, 0x00


//--------------------- .nv.callgraph             --------------------------
	.section	.nv.callgraph,"",@"SHT_CUDA_CALLGRAPH"
	.align	4
	.sectionentsize	8
	.align		4
        /*0000*/ 	.word	0x00000000
	.align		4
        /*0004*/ 	.word	0xffffffff
	.align		4
        /*0008*/ 	.word	0x00000000
	.align		4
        /*000c*/ 	.word	0xfffffffe
	.align		4
        /*0010*/ 	.word	0x00000000
	.align		4
        /*0014*/ 	.word	0xfffffffd
	.align		4
        /*0018*/ 	.word	0x00000000
	.align		4
        /*001c*/ 	.word	0xfffffffc


//--------------------- .text.gluon_tcgen05       --------------------------
	.section	.text.gluon_tcgen05,"ax",@progbits
	.align	128
        .global         gluon_tcgen05
        .type           gluon_tcgen05,@function
        .size           gluon_tcgen05,(.L_x_85 - gluon_tcgen05)
        .other          gluon_tcgen05,@"STO_CUDA_ENTRY STV_DEFAULT"
gluon_tcgen05:
.text.gluon_tcgen05:
[----:B------:R-:W1:Y:S01]  /*0000*/  LDC R1, c[0x0][0x37c] ;  /* 0x0000df00ff017b82 */ /* 0x000e620000000800 */
[----:B------:R-:W2:Y:S02]  /*0010*/  S2R R0, SR_TID.X ;  /* 0x0000000000007919 */ /* 0x000ea40000002100 */
[----:B--2---:R-:W-:-:S13]  /*0020*/  ISETP.GE.U32.AND P2, PT, R0, 0x20, PT ;  /* 0x000000200000780c */ /* 0x004fda0003f46070 */
[----:B------:R-:W-:Y:S05]  /*0030*/  @P2 BRA `(.L_x_0) ;  /* 0x0000000000b82947 */ /* 0x000fea0003800000 */
[----:B------:R-:W2:Y:S01]  /*0040*/  S2UR UR6, SR_CgaCtaId ;  /* 0x00000000000679c3 */ /* 0x000ea20000008800 */
[----:B------:R-:W-:Y:S01]  /*0050*/  NOP ;  /* 0x0000000000007918 */ /* 0x000fe20000000000 */
[----:B------:R-:W-:Y:S02]  /*0060*/  UMOV UR4, 0x40 ;  /* 0x0000004000047882 */ /* 0x000fe40000000000 */
[----:B--2---:R-:W-:-:S09]  /*0070*/  ULEA UR4, UR6, UR4, 0x18 ;  /* 0x0000000406047291 */ /* 0x004fd2000f8ec0ff */
[----:B------:R-:W2:Y:S01]  /*0080*/  LDS.U8 R2, [UR4] ;  /* 0x00000004ff027984 */ /* 0x000ea20008000000 */
[----:B------:R-:W-:Y:S02]  /*0090*/  UMOV UR4, 0x400 ;  /* 0x0000040000047882 */ /* 0x000fe40000000000 */
[----:B------:R-:W-:Y:S01]  /*00a0*/  ULEA UR4, UR6, UR4, 0x18 ;  /* 0x0000000406047291 */ /* 0x000fe2000f8ec0ff */
[----:B--2---:R-:W-:-:S13]  /*00b0*/  ISETP.NE.AND P0, PT, R2, RZ, PT ;  /* 0x000000ff0200720c */ /* 0x004fda0003f05270 */
[----:B------:R-:W-:Y:S05]  /*00c0*/  @P0 BRA `(.L_x_1) ;  /* 0x00000000007c0947 */ /* 0x000fea0003800000 */
[----:B------:R-:W-:-:S13]  /*00d0*/  ELECT P0, URZ, PT ;  /* 0x0000000000ff782f */ /* 0x000fda0003800000 */
[----:B------:R-:W-:Y:S05]  /*00e0*/  @!P0 BRA `(.L_x_2) ;  /* 0x0000000000848947 */ /* 0x000fea0003800000 */
[----:B------:R-:W-:Y:S01]  /*00f0*/  UMOV UR5, 0x4 ;  /* 0x0000000400057882 */ /* 0x000fe20000000000 */
[----:B------:R-:W-:Y:S02]  /*0100*/  IMAD.MOV.U32 R5, RZ, RZ, 0x1 ;  /* 0x00000001ff057424 */ /* 0x000fe400078e00ff */
[----:B------:R-:W-:Y:S02]  /*0110*/  IMAD.MOV.U32 R3, RZ, RZ, 0xf ;  /* 0x0000000fff037424 */ /* 0x000fe400078e00ff */
[----:B------:R-:W-:Y:S04]  /*0120*/  DEPBAR.LE SB2, 0x36 ;  /* 0x0000ad800000791a */ /* 0x000fe80000000000 */
[----:B------:R-:W2:Y:S02]  /*0130*/  UTCATOMSWS.FIND_AND_SET.ALIGN UP0, UR5, UR5 ;  /* 0x00000005000575e3 */ /* 0x000ea40008000800 */
[----:B--2---:R-:W-:-:S04]  /*0140*/  PLOP3.LUT P0, PT, PT, PT, UP0, 0x80, 0x8 ;  /* 0x000000000008781c */ /* 0x004fc80003f0f008 */
[----:B------:R-:W-:-:S04]  /*0150*/  SEL R2, RZ, 0xffffffff, !P0 ;  /* 0xffffffffff027807 */ /* 0x000fc80004000000 */
[----:B------:R-:W-:Y:S01]  /*0160*/  ISETP.NE.AND P0, PT, R2, RZ, PT ;  /* 0x000000ff0200720c */ /* 0x000fe20003f05270 */
[----:B------:R-:W-:-:S12]  /*0170*/  IMAD.U32 R2, RZ, RZ, UR5 ;  /* 0x00000005ff027e24 */ /* 0x000fd8000f8e00ff */
[----:B------:R-:W-:Y:S05]  /*0180*/  @P0 BRA `(.L_x_3) ;  /* 0x0000000000240947 */ /* 0x000fea0003800000 */
.L_x_4:
[----:B------:R-:W-:Y:S05]  /*0190*/  NANOSLEEP 0x64 ;  /* 0x000000640000795d */ /* 0x000fea0003800000 */
[----:B------:R-:W-:-:S05]  /*01a0*/  UMOV UR5, 0x4 ;  /* 0x0000000400057882 */ /* 0x000fca0000000000 */
[----:B------:R-:W-:Y:S04]  /*01b0*/  DEPBAR.LE SB2, 0x36 ;  /* 0x0000ad800000791a */ /* 0x000fe80000000000 */
[----:B------:R-:W2:Y:S02]  /*01c0*/  UTCATOMSWS.FIND_AND_SET.ALIGN UP0, UR5, UR5 ;  /* 0x00000005000575e3 */ /* 0x000ea40008000800 */
[----:B--2---:R-:W-:-:S04]  /*01d0*/  PLOP3.LUT P0, PT, PT, PT, UP0, 0x80, 0x8 ;  /* 0x000000000008781c */ /* 0x004fc80003f0f008 */
[----:B------:R-:W-:-:S04]  /*01e0*/  SEL R2, RZ, 0xffffffff, !P0 ;  /* 0xffffffffff027807 */ /* 0x000fc80004000000 */
[----:B------:R-:W-:Y:S01]  /*01f0*/  ISETP.NE.AND P0, PT, R2, RZ, PT ;  /* 0x000000ff0200720c */ /* 0x000fe20003f05270 */
[----:B------:R-:W-:-:S12]  /*0200*/  IMAD.U32 R2, RZ, RZ, UR5 ;  /* 0x00000005ff027e24 */ /* 0x000fd8000f8e00ff */
[----:B------:R-:W-:Y:S05]  /*0210*/  @!P0 BRA `(.L_x_4) ;  /* 0xfffffffc00dc8947 */ /* 0x000fea000383ffff */
.L_x_3:
[C---:B------:R-:W-:Y:S01]  /*0220*/  VIADD R4, R2.reuse, 0x10 ;  /* 0x0000001002047836 */ /* 0x040fe20000000000 */
[----:B------:R-:W-:Y:S01]  /*0230*/  UMOV UR5, 0x50 ;  /* 0x0000005000057882 */ /* 0x000fe20000000000 */
[----:B------:R-:W-:Y:S01]  /*0240*/  SHF.L.U32 R3, R3, R2, RZ ;  /* 0x0000000203037219 */ /* 0x000fe200000006ff */
[----:B------:R-:W-:Y:S01]  /*0250*/  ULEA UR5, UR6, UR5, 0x18 ;  /* 0x0000000506057291 */ /* 0x000fe2000f8ec0ff */
[----:B------:R-:W-:Y:S01]  /*0260*/  IMAD.SHL.U32 R2, R2, 0x20, RZ ;  /* 0x0000002002027824 */ /* 0x000fe200078e00ff */
[----:B------:R-:W-:-:S04]  /*0270*/  SHF.L.U32 R4, R5, R4, RZ ;  /* 0x0000000405047219 */ /* 0x000fc800000006ff */
[----:B------:R-:W-:-:S05]  /*0280*/  LOP3.LUT R3, R4, R3, RZ, 0xfc, !PT ;  /* 0x0000000304037212 */ /* 0x000fca00078efcff */
[----:B------:R2:W-:Y:S04]  /*0290*/  ATOMS.OR RZ, [UR5], R3 ;  /* 0x00000003ffff798c */ /* 0x0005e8000b000005 */
[----:B------:R2:W-:Y:S01]  /*02a0*/  STS [UR4], R2 ;  /* 0x00000002ff007988 */ /* 0x0005e20008000804 */
[----:B------:R-:W-:Y:S05]  /*02b0*/  BRA `(.L_x_2) ;  /* 0x0000000000107947 */ /* 0x000fea0003800000 */
.L_x_1:
[----:B------:R-:W-:Y:S01]  /*02c0*/  IMAD.MOV.U32 R3, RZ, RZ, -0x1 ;  /* 0xffffffffff037424 */ /* 0x000fe200078e00ff */
[----:B------:R-:W-:-:S04]  /*02d0*/  MOV R2, 0x300 ;  /* 0x0000030000027802 */ /* 0x000fc80000000f00 */
[----:B------:R2:W-:Y:S03]  /*02e0*/  STS [UR4], R3 ;  /* 0x00000003ff007988 */ /* 0x0005e60008000804 */
[----:B-12---:R-:W-:Y:S05]  /*02f0*/  CALL.REL.NOINC `($__internal_1_$__cuda_sm10x_tcgen05_guardrail_trap_phase_invalid_during_alloc) ;  /* 0x0000003000587944 */ /* 0x006fea0003c00000 */
.L_x_2:
[----:B------:R-:W-:Y:S05]  /*0300*/  WARPSYNC.ALL ;  /* 0x0000000000007948 */ /* 0x000fea0003800000 */
[----:B------:R-:W-:Y:S01]  /*0310*/  NOP ;  /* 0x0000000000007918 */ /* 0x000fe20000000000 */
.L_x_0:
[----:B------:R-:W3:Y:S08]  /*0320*/  S2UR UR4, SR_CgaCtaId ;  /* 0x00000000000479c3 */ /* 0x000ef00000008800 */
[----:B------:R-:W-:Y:S01]  /*0330*/  BAR.SYNC.DEFER_BLOCKING 0x0 ;  /* 0x0000000000007b1d */ /* 0x000fe20000010000 */
[----:B------:R-:W-:-:S05]  /*0340*/  LOP3.LUT R132, R0, 0x7f, RZ, 0xc0, !PT ;  /* 0x0000007f00847812 */ /* 0x000fca00078ec0ff */
[----:B------:R-:W-:Y:S02]  /*0350*/  UMOV UR9, 0x400 ;  /* 0x0000040000097882 */ /* 0x000fe40000000000 */
[----:B------:R-:W4:Y:S08]  /*0360*/  LDC R4, c[0x0][0x398] ;  /* 0x0000e600ff047b82 */ /* 0x000f300000000800 */
[----:B------:R-:W5:Y:S01]  /*0370*/  LDC R12, c[0x0][0x3a0] ;  /* 0x0000e800ff0c7b82 */ /* 0x000f620000000800 */
[----:B---3--:R-:W-:-:S07]  /*0380*/  ULEA UR9, UR4, UR9, 0x18 ;  /* 0x0000000904097291 */ /* 0x008fce000f8ec0ff */
[----:B------:R-:W3:Y:S02]  /*0390*/  S2UR UR15, SR_CTAID.Y ;  /* 0x00000000000f79c3 */ /* 0x000ee40000002600 */
[----:B--2---:R-:W2:Y:S06]  /*03a0*/  LDS R3, [UR9] ;  /* 0x00000009ff037984 */ /* 0x004eac0008000800 */
[----:B------:R-:W-:Y:S06]  /*03b0*/  BAR.SYNC.DEFER_BLOCKING 0x0 ;  /* 0x0000000000007b1d */ /* 0x000fec0000010000 */
[----:B------:R-:W-:Y:S05]  /*03c0*/  @P2 BRA `(.L_x_5) ;  /* 0x0000000000182947 */ /* 0x000fea0003800000 */
[----:B------:R-:W-:Y:S01]  /*03d0*/  ELECT P0, URZ, PT ;  /* 0x0000000000ff782f */ /* 0x000fe20003800000 */
[----:B------:R-:W-:Y:S01]  /*03e0*/  IMAD.MOV.U32 R2, RZ, RZ, 0x1 ;  /* 0x00000001ff027424 */ /* 0x000fe200078e00ff */
[----:B------:R-:W-:Y:S01]  /*03f0*/  UMOV UR5, 0x40 ;  /* 0x0000004000057882 */ /* 0x000fe20000000000 */
[----:B------:R-:W-:Y:S01]  /*0400*/  UVIRTCOUNT.DEALLOC.SMPOOL 0x80 ;  /* 0x000000800000784c */ /* 0x000fe20000000000 */
[----:B------:R-:W-:-:S09]  /*0410*/  ULEA UR5, UR4, UR5, 0x18 ;  /* 0x0000000504057291 */ /* 0x000fd2000f8ec0ff */
[----:B------:R5:W-:Y:S03]  /*0420*/  @P0 STS.U8 [UR5], R2 ;  /* 0x00000002ff000988 */ /* 0x000be60008000005 */
.L_x_5:
[----:B------:R-:W5:Y:S01]  /*0430*/  S2UR UR4, SR_CTAID.Z ;  /* 0x00000000000479c3 */ /* 0x000f620000002700 */
[----:B------:R-:W4:Y:S01]  /*0440*/  LDCU UR5, c[0x0][0x370] ;  /* 0x00006e00ff0577ac */ /* 0x000f220008000800 */
[----:B------:R-:W-:Y:S01]  /*0450*/  ISETP.GE.U32.AND P0, PT, R132, 0x20, PT ;  /* 0x000000208400780c */ /* 0x000fe20003f06070 */
[----:B----4-:R-:W-:Y:S01]  /*0460*/  VIADD R4, R4, 0xffffffff ;  /* 0xffffffff04047836 */ /* 0x010fe20000000000 */
[C---:B------:R-:W-:Y:S01]  /*0470*/  ISETP.NE.U32.AND P3, PT, R132.reuse, RZ, PT ;  /* 0x000000ff8400720c */ /* 0x040fe20003f65070 */
[----:B------:R-:W5:Y:S01]  /*0480*/  LDCU UR6, c[0x0][0x374] ;  /* 0x00006e80ff0677ac */ /* 0x000f620008000800 */
[----:B------:R-:W-:Y:S01]  /*0490*/  LEA R10, R132, UR9, 0x2 ;  /* 0x00000009840a7c11 */ /* 0x000fe2000f8e10ff */
[----:B-----5:R-:W-:Y:S01]  /*04a0*/  VIADD R11, R12, 0xffffffff ;  /* 0xffffffff0c0b7836 */ /* 0x020fe20000000000 */
[----:B------:R-:W4:Y:S01]  /*04b0*/  S2UR UR16, SR_CTAID.X ;  /* 0x00000000001079c3 */ /* 0x000f220000002500 */
[----:B------:R-:W5:Y:S01]  /*04c0*/  LDCU.64 UR10, c[0x0][0x3c0] ;  /* 0x00007800ff0a77ac */ /* 0x000f620008000a00 */
[----:B--2---:R-:W-:Y:S01]  /*04d0*/  R2UR UR8, R3 ;  /* 0x00000000030872ca */ /* 0x004fe200000e0000 */
[----:B------:R-:W-:Y:S04]  /*04e0*/  BSSY.RECONVERGENT B0, `(.L_x_6) ;  /* 0x0000011000007945 */ /* 0x000fe80003800200 */
[----:B------:R2:W-:Y:S01]  /*04f0*/  @!P0 STS [R10], RZ ;  /* 0x000000ff0a008388 */ /* 0x0005e20000000800 */
[----:B------:R-:W-:-:S03]  /*0500*/  NOP ;  /* 0x0000000000007918 */ /* 0x000fc60000000000 */
[----:B------:R2:W-:Y:S01]  /*0510*/  @!P3 STS [UR9+0x24], R4 ;  /* 0x00002404ff00b988 */ /* 0x0005e20008000809 */
[----:B---3--:R-:W-:-:S03]  /*0520*/  UIMAD UR4, UR4, UR6, UR15 ;  /* 0x00000006040472a4 */ /* 0x008fc6000f8e020f */
[----:B------:R2:W-:Y:S01]  /*0530*/  @!P3 STS [UR9+0x20], R11 ;  /* 0x0000200bff00b988 */ /* 0x0005e20008000809 */
[----:B----4-:R-:W-:-:S04]  /*0540*/  UIMAD UR4, UR4, UR5, UR16 ;  /* 0x00000005040472a4 */ /* 0x010fc8000f8e0210 */
[----:B------:R-:W-:-:S04]  /*0550*/  UIMAD UR4, UR4, 0x180, URZ ;  /* 0x00000180040478a4 */ /* 0x000fc8000f8e02ff */
[----:B-----5:R-:W-:-:S04]  /*0560*/  UIADD3 UR6, UP0, UPT, UR4, UR10, URZ ;  /* 0x0000000a04067290 */ /* 0x020fc8000ff1e0ff */
[----:B------:R-:W-:Y:S01]  /*0570*/  ULEA.HI.X.SX32 UR7, UR4, UR11, 0x1, UP0 ;  /* 0x0000000b04077291 */ /* 0x000fe200080f0eff */
[----:B--2---:R-:W-:Y:S11]  /*0580*/  @P3 BRA `(.L_x_7) ;  /* 0x0000000000183947 */ /* 0x004ff60003800000 */
[----:B------:R-:W2:Y:S01]  /*0590*/  LDS R2, [UR9+0x8] ;  /* 0x00000809ff027984 */ /* 0x000ea20008000800 */
[----:B------:R-:W3:Y:S01]  /*05a0*/  LDC.64 R6, c[0x0][0x380] ;  /* 0x0000e000ff067b82 */ /* 0x000ee20000000a00 */
[----:B------:R-:W-:Y:S02]  /*05b0*/  IMAD.MOV.U32 R3, RZ, RZ, 0x70 ;  /* 0x00000070ff037424 */ /* 0x000fe400078e00ff */
[----:B---3--:R3:W-:Y:S03]  /*05c0*/  STS.64 [UR9], R6 ;  /* 0x00000006ff007988 */ /* 0x0087e60008000a09 */
[----:B--2---:R-:W-:-:S05]  /*05d0*/  LOP3.LUT R2, R2, 0x10, R3, 0xd8, !PT ;  /* 0x0000001002027812 */ /* 0x004fca00078ed803 */
[----:B------:R3:W-:Y:S02]  /*05e0*/  STS [UR9+0x8], R2 ;  /* 0x00000802ff007988 */ /* 0x0007e40008000809 */
.L_x_7:
[----:B------:R-:W-:Y:S05]  /*05f0*/  BSYNC.RECONVERGENT B0 ;  /* 0x0000000000007941 */ /* 0x000fea0003800200 */
.L_x_6:
[----:B------:R-:W-:Y:S04]  /*0600*/  BSSY.RECONVERGENT B0, `(.L_x_8) ;  /* 0x000000a000007945 */ /* 0x000fe80003800200 */
[----:B------:R-:W-:Y:S05]  /*0610*/  @P3 BRA `(.L_x_9) ;  /* 0x0000000000203947 */ /* 0x000fea0003800000 */
[----:B---3--:R-:W2:Y:S01]  /*0620*/  LDS R2, [UR9+0x34] ;  /* 0x00003409ff027984 */ /* 0x008ea20008000800 */
[----:B------:R-:W-:Y:S02]  /*0630*/  IMAD.MOV.U32 R3, RZ, RZ, 0x3f000000 ;  /* 0x3f000000ff037424 */ /* 0x000fe400078e00ff */
[----:B------:R-:W-:Y:S01]  /*0640*/  @!P3 IMAD.MOV.U32 R5, RZ, RZ, 0x7f ;  /* 0x0000007fff05b424 */ /* 0x000fe200078e00ff */
[----:B------:R-:W3:Y:S02]  /*0650*/  @!P3 LDS R6, [UR9+0x38] ;  /* 0x00003809ff06b984 */ /* 0x000ee40008000800 */
[----:B--2---:R-:W-:Y:S02]  /*0660*/  LOP3.LUT R2, R2, 0xff000000, R3, 0xb8, !PT ;  /* 0xff00000002027812 */ /* 0x004fe400078eb803 */
[----:B---3--:R-:W-:-:S03]  /*0670*/  @!P3 LOP3.LUT R3, R6, 0xff, R5, 0xb8, !PT ;  /* 0x000000ff0603b812 */ /* 0x008fc600078eb805 */
[----:B------:R2:W-:Y:S04]  /*0680*/  STS [UR9+0x34], R2 ;  /* 0x00003402ff007988 */ /* 0x0005e80008000809 */
[----:B------:R2:W-:Y:S02]  /*0690*/  @!P3 STS [UR9+0x38], R3 ;  /* 0x00003803ff00b988 */ /* 0x0005e40008000809 */
.L_x_9:
[----:B------:R-:W-:Y:S05]  /*06a0*/  BSYNC.RECONVERGENT B0 ;  /* 0x0000000000007941 */ /* 0x000fea0003800200 */
.L_x_8:
[----:B------:R-:W-:Y:S04]  /*06b0*/  BSSY.RECONVERGENT B0, `(.L_x_10) ;  /* 0x000000e000007945 */ /* 0x000fe80003800200 */
[----:B------:R-:W-:Y:S05]  /*06c0*/  @P3 BRA `(.L_x_11) ;  /* 0x0000000000303947 */ /* 0x000fea0003800000 */
[----:B--2---:R-:W2:Y:S01]  /*06d0*/  LDS R3, [UR9+0x34] ;  /* 0x00003409ff037984 */ /* 0x004ea20008000800 */
[----:B------:R-:W4:Y:S03]  /*06e0*/  LDC.64 R8, c[0x0][0x3a8] ;  /* 0x0000ea00ff087b82 */ /* 0x000f260000000a00 */
[----:B---3--:R-:W3:Y:S01]  /*06f0*/  LDS R2, [UR9+0x1c] ;  /* 0x00001c09ff027984 */ /* 0x008ee20008000800 */
[C---:B----4-:R-:W-:Y:S01]  /*0700*/  SHF.L.U64.HI R6, R8.reuse, 0x1, R9 ;  /* 0x0000000108067819 */ /* 0x050fe20000010209 */
[----:B------:R-:W-:-:S03]  /*0710*/  IMAD.SHL.U32 R5, R8, 0x2, RZ ;  /* 0x0000000208057824 */ /* 0x000fc600078e00ff */
[--C-:B------:R-:W-:Y:S02]  /*0720*/  SHF.R.U32.HI R7, RZ, 0x4, R6.reuse ;  /* 0x00000004ff077819 */ /* 0x100fe40000011606 */
[----:B------:R-:W-:-:S05]  /*0730*/  SHF.R.U64 R5, R5, 0x4, R6 ;  /* 0x0000000405057819 */ /* 0x000fca0000001206 */
[----:B------:R4:W-:Y:S01]  /*0740*/  STS [UR9+0xc], R5 ;  /* 0x00000c05ff007988 */ /* 0x0009e20008000809 */
[----:B--2---:R-:W-:Y:S02]  /*0750*/  LOP3.LUT R3, R3, 0x7, RZ, 0xb8, !PT ;  /* 0x0000000703037812 */ /* 0x004fe400078eb8ff */
[----:B---3--:R-:W-:-:S03]  /*0760*/  LOP3.LUT R2, R2, 0xf, R7, 0xb8, !PT ;  /* 0x0000000f02027812 */ /* 0x008fc600078eb807 */
[----:B------:R4:W-:Y:S04]  /*0770*/  STS [UR9+0x34], R3 ;  /* 0x00003403ff007988 */ /* 0x0009e80008000809 */
[----:B------:R4:W-:Y:S02]  /*0780*/  STS [UR9+0x1c], R2 ;  /* 0x00001c02ff007988 */ /* 0x0009e40008000809 */
.L_x_11:
[----:B------:R-:W-:Y:S05]  /*0790*/  BSYNC.RECONVERGENT B0 ;  /* 0x0000000000007941 */ /* 0x000fea0003800200 */
.L_x_10:
[----:B------:R-:W-:Y:S04]  /*07a0*/  BSSY.RECONVERGENT B1, `(.L_x_12) ;  /* 0x000001a000017945 */ /* 0x000fe80003800200 */
[----:B------:R-:W-:Y:S04]  /*07b0*/  BSSY.RELIABLE B0, `(.L_x_13) ;  /* 0x0000015000007945 */ /* 0x000fe80003800100 */
[----:B------:R-:W-:Y:S05]  /*07c0*/  @P3 BRA `(.L_x_14) ;  /* 0x0000000000203947 */ /* 0x000fea0003800000 */
[----:B--234-:R-:W2:Y:S02]  /*07d0*/  LDS R2, [UR9+0x34] ;  /* 0x00003409ff027984 */ /* 0x01cea40008000800 */
[----:B--2---:R-:W-:-:S05]  /*07e0*/  LOP3.LUT R2, R2, 0x38, RZ, 0xb8, !PT ;  /* 0x0000003802027812 */ /* 0x004fca00078eb8ff */
[----:B------:R2:W-:Y:S01]  /*07f0*/  STS [UR9+0x34], R2 ;  /* 0x00003402ff007988 */ /* 0x0005e20008000809 */
[----:B------:R-:W-:Y:S05]  /*0800*/  @P3 BRA `(.L_x_15) ;  /* 0x0000000000203947 */ /* 0x000fea0003800000 */
[----:B--2---:R-:W2:Y:S01]  /*0810*/  LDS R2, [UR9+0x8] ;  /* 0x00000809ff027984 */ /* 0x004ea20008000800 */
[----:B------:R-:W-:-:S05]  /*0820*/  IMAD.MOV.U32 R3, RZ, RZ, 0x780 ;  /* 0x00000780ff037424 */ /* 0x000fca00078e00ff */
[----:B--2---:R-:W-:-:S05]  /*0830*/  LOP3.LUT R2, R2, 0x500, R3, 0xd8, !PT ;  /* 0x0000050002027812 */ /* 0x004fca00078ed803 */
[----:B------:R5:W-:Y:S02]  /*0840*/  STS [UR9+0x8], R2 ;  /* 0x00000802ff007988 */ /* 0x000be40008000809 */
.L_x_14:
[----:B------:R-:W-:Y:S05]  /*0850*/  @P3 BRA `(.L_x_16) ;  /* 0x0000000000283947 */ /* 0x000fea0003800000 */
[----:B--2345:R-:W2:Y:S02]  /*0860*/  LDS R2, [UR9+0x8] ;  /* 0x00000809ff027984 */ /* 0x03cea40008000800 */
[----:B--2---:R-:W-:-:S05]  /*0870*/  LOP3.LUT R2, R2, 0x1800, RZ, 0xb8, !PT ;  /* 0x0000180002027812 */ /* 0x004fca00078eb8ff */
[----:B------:R3:W-:Y:S02]  /*0880*/  STS [UR9+0x8], R2 ;  /* 0x00000802ff007988 */ /* 0x0007e40008000809 */
.L_x_15:
[----:B------:R-:W-:Y:S05]  /*0890*/  @P3 BREAK.RELIABLE B0 ;  /* 0x0000000000003942 */ /* 0x000fea0003800100 */
[----:B------:R-:W-:Y:S05]  /*08a0*/  @P3 BRA `(.L_x_17) ;  /* 0x0000000000243947 */ /* 0x000fea0003800000 */
[----:B------:R-:W4:Y:S01]  /*08b0*/  LDS R3, [UR9+0x8] ;  /* 0x00000809ff037984 */ /* 0x000f220008000800 */
[----:B--23--:R-:W-:-:S05]  /*08c0*/  IMAD.MOV.U32 R2, RZ, RZ, 0x6000 ;  /* 0x00006000ff027424 */ /* 0x00cfca00078e00ff */
[----:B----4-:R-:W-:-:S04]  /*08d0*/  LOP3.LUT R2, R3, 0x6000, R2, 0xd8, !PT ;  /* 0x0000600003027812 */ /* 0x010fc800078ed802 */
[----:B------:R-:W-:-:S05]  /*08e0*/  LOP3.LUT R2, R2, 0x400000, RZ, 0xb8, !PT ;  /* 0x0040000002027812 */ /* 0x000fca00078eb8ff */
[----:B------:R2:W-:Y:S02]  /*08f0*/  STS [UR9+0x8], R2 ;  /* 0x00000802ff007988 */ /* 0x0005e40008000809 */
.L_x_16:
[----:B------:R-:W-:Y:S05]  /*0900*/  BSYNC.RELIABLE B0 ;  /* 0x0000000000007941 */ /* 0x000fea0003800100 */
.L_x_13:
[----:B--2345:R-:W2:Y:S02]  /*0910*/  @!P3 LDS R2, [UR9+0x8] ;  /* 0x00000809ff02b984 */ /* 0x03cea40008000800 */
[----:B--2---:R-:W-:-:S05]  /*0920*/  @!P3 LOP3.LUT R2, R2, 0x8000, RZ, 0xb8, !PT ;  /* 0x000080000202b812 */ /* 0x004fca00078eb8ff */
[----:B------:R4:W-:Y:S02]  /*0930*/  @!P3 STS [UR9+0x8], R2 ;  /* 0x00000802ff00b988 */ /* 0x0009e40008000809 */
.L_x_17:
[----:B------:R-:W-:Y:S05]  /*0940*/  BSYNC.RECONVERGENT B1 ;  /* 0x0000000000017941 */ /* 0x000fea0003800200 */
.L_x_12:
[----:B------:R-:W-:Y:S05]  /*0950*/  WARPSYNC.ALL ;  /* 0x0000000000007948 */ /* 0x000fea0003800000 */
[----:B------:R-:W-:Y:S01]  /*0960*/  NOP ;  /* 0x0000000000007918 */ /* 0x000fe20000000000 */
[----:B------:R-:W5:Y:S02]  /*0970*/  LDC R5, c[0x0][0x39c] ;  /* 0x0000e700ff057b82 */ /* 0x000f640000000800 */
[----:B-----5:R-:W-:Y:S01]  /*0980*/  VIADD R5, R5, 0xffffffff ;  /* 0xffffffff05057836 */ /* 0x020fe20000000000 */
[----:B------:R-:W-:Y:S06]  /*0990*/  @P0 BRA `(.L_x_18) ;  /* 0x0000000000300947 */ /* 0x000fec0003800000 */
[----:B--234-:R-:W2:Y:S01]  /*09a0*/  S2R R2, SR_LANEID ;  /* 0x0000000000027919 */ /* 0x01cea20000000000 */
[----:B------:R-:W-:Y:S05]  /*09b0*/  WARPSYNC.ALL ;  /* 0x0000000000007948 */ /* 0x000fea0003800000 */
[----:B------:R-:W-:Y:S01]  /*09c0*/  NOP ;  /* 0x0000000000007918 */ /* 0x000fe20000000000 */
[----:B--2---:R-:W-:-:S05]  /*09d0*/  IMAD.SHL.U32 R6, R2, 0x4, RZ ;  /* 0x0000000402067824 */ /* 0x004fca00078e00ff */
[----:B------:R-:W2:Y:S01]  /*09e0*/  LDS R7, [R6+UR9] ;  /* 0x0000000906077984 */ /* 0x000ea20008000800 */
[----:B------:R-:W-:-:S05]  /*09f0*/  IADD3 R2, P1, PT, R6, UR6, RZ ;  /* 0x0000000606027c10 */ /* 0x000fca000ff3e0ff */
[----:B------:R-:W-:-:S05]  /*0a00*/  IMAD.X R3, RZ, RZ, UR7, P1 ;  /* 0x00000007ff037e24 */ /* 0x000fca00088e06ff */
[----:B--2---:R5:W2:Y:S01]  /*0a10*/  ATOMG.E.EXCH.STRONG.GPU PT, RZ, [R2], R7 ;  /* 0x0000000702ff73a8 */ /* 0x004aa200041ee100 */
[----:B------:R-:W-:-:S04]  /*0a20*/  DEPBAR {5,4,3,2,1,0} ;  /* 0x0000003f0000791a */ /* 0x000fc80000000000 */
[----:B------:R-:W3:Y:S02]  /*0a30*/  CCTL.E.C.LDCU.IV.DEEP [UR6] ;  /* 0x0000000006007540 */ /* 0x000ee40009c08000 */
[----:B---3--:R5:W-:Y:S01]  /*0a40*/  UTMACCTL.IV [UR6] ;  /* 0x00000000060079b9 */ /* 0x008be20008000000 */
[----:B------:R-:W-:Y:S01]  /*0a50*/  NOP ;  /* 0x0000000000007918 */ /* 0x000fe20000000000 */
.L_x_18:
[----:B------:R-:W-:Y:S05]  /*0a60*/  @P0 BRA `(.L_x_19) ;  /* 0x00000000000c0947 */ /* 0x000fea0003800000 */
[----:B------:R0:W-:Y:S01]  /*0a70*/  UTMACMDFLUSH ;  /* 0x00000000000079b7 */ /* 0x0001e20000000000 */
[----:B------:R-:W-:Y:S05]  /*0a80*/  @P0 BRA `(.L_x_19) ;  /* 0x0000000000040947 */ /* 0x000fea0003800000 */
[----:B------:R-:W-:-:S04]  /*0a90*/  DEPBAR.LE SB0, 0x0 ;  /* 0x000080000000791a */ /* 0x000fc80000000000 */
.L_x_19:
[----:B------:R-:W-:Y:S05]  /*0aa0*/  WARPSYNC.ALL ;  /* 0x0000000000007948 */ /* 0x000fea0003800000 */
[----:B------:R-:W-:Y:S01]  /*0ab0*/  NOP ;  /* 0x0000000000007918 */ /* 0x000fe20000000000 */
[----:B--2---:R-:W-:Y:S06]  /*0ac0*/  BAR.SYNC.DEFER_BLOCKING 0x0 ;  /* 0x0000000000007b1d */ /* 0x004fec0000010000 */
[----:B------:R-:W-:Y:S02]  /*0ad0*/  BSSY.RECONVERGENT B1, `(.L_x_20) ;  /* 0x000000b000017945 */ /* 0x000fe40003800200 */
[----:B------:R-:W-:Y:S06]  /*0ae0*/  BAR.SYNC.DEFER_BLOCKING 0x0 ;  /* 0x0000000000007b1d */ /* 0x000fec0000010000 */
[----:B------:R2:W-:Y:S01]  /*0af0*/  @!P0 STS [R10], RZ ;  /* 0x000000ff0a008388 */ /* 0x0005e20000000800 */
[----:B------:R-:W-:Y:S01]  /*0b00*/  NOP ;  /* 0x0000000000007918 */ /* 0x000fe20000000000 */
[----:B------:R-:W-:Y:S05]  /*0b10*/  @P3 BRA `(.L_x_21) ;  /* 0x0000000000183947 */ /* 0x000fea0003800000 */
[----:B---345:R-:W3:Y:S01]  /*0b20*/  LDS R2, [UR9+0x8] ;  /* 0x00000809ff027984 */ /* 0x038ee20008000800 */
[----:B------:R-:W4:Y:S01]  /*0b30*/  LDC.64 R6, c[0x0][0x388] ;  /* 0x0000e200ff067b82 */ /* 0x000f220000000a00 */
[----:B------:R-:W-:Y:S02]  /*0b40*/  IMAD.MOV.U32 R3, RZ, RZ, 0x70 ;  /* 0x00000070ff037424 */ /* 0x000fe400078e00ff */
[----:B----4-:R4:W-:Y:S03]  /*0b50*/  STS.64 [UR9], R6 ;  /* 0x00000006ff007988 */ /* 0x0109e60008000a09 */
[----:B---3--:R-:W-:-:S05]  /*0b60*/  LOP3.LUT R2, R2, 0x10, R3, 0xd8, !PT ;  /* 0x0000001002027812 */ /* 0x008fca00078ed803 */
[----:B------:R4:W-:Y:S02]  /*0b70*/  STS [UR9+0x8], R2 ;  /* 0x00000802ff007988 */ /* 0x0009e40008000809 */
.L_x_21:
[----:B-----5:R-:W-:Y:S05]  /*0b80*/  BSYNC.RECONVERGENT B1 ;  /* 0x0000000000017941 */ /* 0x020fea0003800200 */
.L_x_20:
[----:B------:R-:W-:Y:S04]  /*0b90*/  BSSY.RECONVERGENT B1, `(.L_x_22) ;  /* 0x000000a000017945 */ /* 0x000fe80003800200 */
[----:B------:R-:W-:Y:S05]  /*0ba0*/  @P3 BRA `(.L_x_23) ;  /* 0x0000000000203947 */ /* 0x000fea0003800000 */
[----:B---34-:R-:W3:Y:S01]  /*0bb0*/  LDS R2, [UR9+0x34] ;  /* 0x00003409ff027984 */ /* 0x018ee20008000800 */
[----:B------:R-:W-:Y:S02]  /*0bc0*/  IMAD.MOV.U32 R7, RZ, RZ, 0x3f000000 ;  /* 0x3f000000ff077424 */ /* 0x000fe400078e00ff */
[----:B------:R-:W-:Y:S01]  /*0bd0*/  @!P3 IMAD.MOV.U32 R6, RZ, RZ, 0x7f ;  /* 0x0000007fff06b424 */ /* 0x000fe200078e00ff */
[----:B------:R-:W4:Y:S02]  /*0be0*/  @!P3 LDS R3, [UR9+0x38] ;  /* 0x00003809ff03b984 */ /* 0x000f240008000800 */
[----:B---3--:R-:W-:Y:S02]  /*0bf0*/  LOP3.LUT R2, R2, 0xff000000, R7, 0xb8, !PT ;  /* 0xff00000002027812 */ /* 0x008fe400078eb807 */
[----:B----4-:R-:W-:-:S03]  /*0c00*/  @!P3 LOP3.LUT R3, R3, 0xff, R6, 0xb8, !PT ;  /* 0x000000ff0303b812 */ /* 0x010fc600078eb806 */
[----:B------:R5:W-:Y:S04]  /*0c10*/  STS [UR9+0x34], R2 ;  /* 0x00003402ff007988 */ /* 0x000be80008000809 */
[----:B------:R5:W-:Y:S02]  /*0c20*/  @!P3 STS [UR9+0x38], R3 ;  /* 0x00003803ff00b988 */ /* 0x000be40008000809 */
.L_x_23:
[----:B------:R-:W-:Y:S05]  /*0c30*/  BSYNC.RECONVERGENT B1 ;  /* 0x0000000000017941 */ /* 0x000fea0003800200 */
.L_x_22:
[----:B------:R-:W-:Y:S04]  /*0c40*/  BSSY.RECONVERGENT B1, `(.L_x_24) ;  /* 0x0000004000017945 */ /* 0x000fe80003800200 */
[----:B------:R-:W-:Y:S05]  /*0c50*/  @P3 BRA `(.L_x_25) ;  /* 0x0000000000083947 */ /* 0x000fea0003800000 */
[----:B------:R2:W-:Y:S04]  /*0c60*/  STS [UR9+0x24], R11 ;  /* 0x0000240bff007988 */ /* 0x0005e80008000809 */
[----:B------:R2:W-:Y:S02]  /*0c70*/  STS [UR9+0x20], R5 ;  /* 0x00002005ff007988 */ /* 0x0005e40008000809 */
.L_x_25:
[----:B------:R-:W-:Y:S05]  /*0c80*/  BSYNC.RECONVERGENT B1 ;  /* 0x0000000000017941 */ /* 0x000fea0003800200 */
.L_x_24:
[----:B------:R-:W-:Y:S04]  /*0c90*/  BSSY.RECONVERGENT B1, `(.L_x_26) ;  /* 0x000000e000017945 */ /* 0x000fe80003800200 */
[----:B------:R-:W-:Y:S05]  /*0ca0*/  @P3 BRA `(.L_x_27) ;  /* 0x0000000000303947 */ /* 0x000fea0003800000 */
[----:B-----5:R-:W5:Y:S01]  /*0cb0*/  LDS R3, [UR9+0x34] ;  /* 0x00003409ff037984 */ /* 0x020f620008000800 */
[----:B----4-:R-:W4:Y:S03]  /*0cc0*/  LDC.64 R6, c[0x0][0x3b0] ;  /* 0x0000ec00ff067b82 */ /* 0x010f260000000a00 */
[----:B---3--:R-:W3:Y:S01]  /*0cd0*/  LDS R2, [UR9+0x1c] ;  /* 0x00001c09ff027984 */ /* 0x008ee20008000800 */
[C---:B----4-:R-:W-:Y:S01]  /*0ce0*/  SHF.L.U64.HI R7, R6.reuse, 0x1, R7 ;  /* 0x0000000106077819 */ /* 0x050fe20000010207 */
[----:B------:R-:W-:-:S03]  /*0cf0*/  IMAD.SHL.U32 R6, R6, 0x2, RZ ;  /* 0x0000000206067824 */ /* 0x000fc600078e00ff */
[--C-:B------:R-:W-:Y:S02]  /*0d00*/  SHF.R.U32.HI R9, RZ, 0x4, R7.reuse ;  /* 0x00000004ff097819 */ /* 0x100fe40000011607 */
[----:B------:R-:W-:-:S05]  /*0d10*/  SHF.R.U64 R6, R6, 0x4, R7 ;  /* 0x0000000406067819 */ /* 0x000fca0000001207 */
[----:B------:R4:W-:Y:S01]  /*0d20*/  STS [UR9+0xc], R6 ;  /* 0x00000c06ff007988 */ /* 0x0009e20008000809 */
[----:B-----5:R-:W-:Y:S02]  /*0d30*/  LOP3.LUT R3, R3, 0x7, RZ, 0xb8, !PT ;  /* 0x0000000703037812 */ /* 0x020fe400078eb8ff */
[----:B---3--:R-:W-:-:S03]  /*0d40*/  LOP3.LUT R2, R2, 0xf, R9, 0xb8, !PT ;  /* 0x0000000f02027812 */ /* 0x008fc600078eb809 */
[----:B------:R4:W-:Y:S04]  /*0d50*/  STS [UR9+0x34], R3 ;  /* 0x00003403ff007988 */ /* 0x0009e80008000809 */
[----:B------:R4:W-:Y:S02]  /*0d60*/  STS [UR9+0x1c], R2 ;  /* 0x00001c02ff007988 */ /* 0x0009e40008000809 */
.L_x_27:
[----:B------:R-:W-:Y:S05]  /*0d70*/  BSYNC.RECONVERGENT B1 ;  /* 0x0000000000017941 */ /* 0x000fea0003800200 */
.L_x_26:
[----:B------:R-:W-:Y:S04]  /*0d80*/  BSSY.RECONVERGENT B2, `(.L_x_28) ;  /* 0x000001a000027945 */ /* 0x000fe80003800200 */
[----:B------:R-:W-:Y:S04]  /*0d90*/  BSSY.RELIABLE B1, `(.L_x_29) ;  /* 0x0000015000017945 */ /* 0x000fe80003800100 */
[----:B------:R-:W-:Y:S05]  /*0da0*/  @P3 BRA `(.L_x_30) ;  /* 0x0000000000203947 */ /* 0x000fea0003800000 */
[----:B---345:R-:W3:Y:S02]  /*0db0*/  LDS R2, [UR9+0x34] ;  /* 0x00003409ff027984 */ /* 0x038ee40008000800 */
[----:B---3--:R-:W-:-:S05]  /*0dc0*/  LOP3.LUT R2, R2, 0x38, RZ, 0xb8, !PT ;  /* 0x0000003802027812 */ /* 0x008fca00078eb8ff */
[----:B------:R3:W-:Y:S01]  /*0dd0*/  STS [UR9+0x34], R2 ;  /* 0x00003402ff007988 */ /* 0x0007e20008000809 */
[----:B------:R-:W-:Y:S05]  /*0de0*/  @P3 BRA `(.L_x_31) ;  /* 0x0000000000203947 */ /* 0x000fea0003800000 */
[----:B---3--:R-:W3:Y:S01]  /*0df0*/  LDS R2, [UR9+0x8] ;  /* 0x00000809ff027984 */ /* 0x008ee20008000800 */
[----:B------:R-:W-:-:S05]  /*0e00*/  IMAD.MOV.U32 R3, RZ, RZ, 0x780 ;  /* 0x00000780ff037424 */ /* 0x000fca00078e00ff */
[----:B---3--:R-:W-:-:S05]  /*0e10*/  LOP3.LUT R2, R2, 0x500, R3, 0xd8, !PT ;  /* 0x0000050002027812 */ /* 0x008fca00078ed803 */
[----:B------:R3:W-:Y:S02]  /*0e20*/  STS [UR9+0x8], R2 ;  /* 0x00000802ff007988 */ /* 0x0007e40008000809 */
.L_x_30:
[----:B------:R-:W-:Y:S05]  /*0e30*/  @P3 BRA `(.L_x_32) ;  /* 0x0000000000283947 */ /* 0x000fea0003800000 */
[----:B---345:R-:W3:Y:S02]  /*0e40*/  LDS R2, [UR9+0x8] ;  /* 0x00000809ff027984 */ /* 0x038ee40008000800 */
[----:B---3--:R-:W-:-:S05]  /*0e50*/  LOP3.LUT R2, R2, 0x1800, RZ, 0xb8, !PT ;  /* 0x0000180002027812 */ /* 0x008fca00078eb8ff */
[----:B------:R4:W-:Y:S02]  /*0e60*/  STS [UR9+0x8], R2 ;  /* 0x00000802ff007988 */ /* 0x0009e40008000809 */
.L_x_31:
[----:B------:R-:W-:Y:S05]  /*0e70*/  @P3 BREAK.RELIABLE B1 ;  /* 0x0000000000013942 */ /* 0x000fea0003800100 */
[----:B------:R-:W-:Y:S05]  /*0e80*/  @P3 BRA `(.L_x_33) ;  /* 0x0000000000243947 */ /* 0x000fea0003800000 */
[----:B---34-:R-:W3:Y:S01]  /*0e90*/  LDS R2, [UR9+0x8] ;  /* 0x00000809ff027984 */ /* 0x018ee20008000800 */
[----:B------:R-:W-:-:S05]  /*0ea0*/  IMAD.MOV.U32 R3, RZ, RZ, 0x6000 ;  /* 0x00006000ff037424 */ /* 0x000fca00078e00ff */
[----:B---3--:R-:W-:-:S04]  /*0eb0*/  LOP3.LUT R2, R2, 0x6000, R3, 0xd8, !PT ;  /* 0x0000600002027812 */ /* 0x008fc800078ed803 */
[----:B------:R-:W-:-:S05]  /*0ec0*/  LOP3.LUT R2, R2, 0x400000, RZ, 0xb8, !PT ;  /* 0x0040000002027812 */ /* 0x000fca00078eb8ff */
[----:B------:R3:W-:Y:S02]  /*0ed0*/  STS [UR9+0x8], R2 ;  /* 0x00000802ff007988 */ /* 0x0007e40008000809 */
.L_x_32:
[----:B------:R-:W-:Y:S05]  /*0ee0*/  BSYNC.RELIABLE B1 ;  /* 0x0000000000017941 */ /* 0x000fea0003800100 */
.L_x_29:
[----:B---345:R-:W3:Y:S02]  /*0ef0*/  @!P3 LDS R2, [UR9+0x8] ;  /* 0x00000809ff02b984 */ /* 0x038ee40008000800 */
[----:B---3--:R-:W-:-:S05]  /*0f00*/  @!P3 LOP3.LUT R2, R2, 0x8000, RZ, 0xb8, !PT ;  /* 0x000080000202b812 */ /* 0x008fca00078eb8ff */
[----:B------:R5:W-:Y:S02]  /*0f10*/  @!P3 STS [UR9+0x8], R2 ;  /* 0x00000802ff00b988 */ /* 0x000be40008000809 */
.L_x_33:
[----:B------:R-:W-:Y:S05]  /*0f20*/  BSYNC.RECONVERGENT B2 ;  /* 0x0000000000027941 */ /* 0x000fea0003800200 */
.L_x_28:
[----:B------:R-:W-:Y:S05]  /*0f30*/  WARPSYNC.ALL ;  /* 0x0000000000007948 */ /* 0x000fea0003800000 */
[----:B------:R-:W-:Y:S01]  /*0f40*/  NOP ;  /* 0x0000000000007918 */ /* 0x000fe20000000000 */
[----:B------:R-:W-:-:S04]  /*0f50*/  UIADD3 UR5, UPT, UPT, UR4, 0x80, URZ ;  /* 0x0000008004057890 */ /* 0x000fc8000fffe0ff */
[----:B------:R-:W-:-:S04]  /*0f60*/  UIADD3 UR44, UP0, UPT, UR5, UR10, URZ ;  /* 0x0000000a052c7290 */ /* 0x000fc8000ff1e0ff */
[----:B------:R-:W-:Y:S01]  /*0f70*/  ULEA.HI.X.SX32 UR45, UR5, UR11, 0x1, UP0 ;  /* 0x0000000b052d7291 */ /* 0x000fe200080f0eff */
[----:B------:R-:W-:Y:S11]  /*0f80*/  @P0 BRA `(.L_x_34) ;  /* 0x0000000000300947 */ /* 0x000ff60003800000 */
[----:B---345:R-:W3:Y:S01]  /*0f90*/  S2R R2, SR_LANEID ;  /* 0x0000000000027919 */ /* 0x038ee20000000000 */
[----:B------:R-:W-:Y:S05]  /*0fa0*/  WARPSYNC.ALL ;  /* 0x0000000000007948 */ /* 0x000fea0003800000 */
[----:B------:R-:W-:Y:S01]  /*0fb0*/  NOP ;  /* 0x0000000000007918 */ /* 0x000fe20000000000 */
[----:B---3--:R-:W-:-:S05]  /*0fc0*/  IMAD.SHL.U32 R6, R2, 0x4, RZ ;  /* 0x0000000402067824 */ /* 0x008fca00078e00ff */
[----:B------:R-:W3:Y:S01]  /*0fd0*/  LDS R7, [R6+UR9] ;  /* 0x0000000906077984 */ /* 0x000ee20008000800 */
[----:B------:R-:W-:-:S05]  /*0fe0*/  IADD3 R2, P1, PT, R6, UR44, RZ ;  /* 0x0000002c06027c10 */ /* 0x000fca000ff3e0ff */
[----:B------:R-:W-:-:S05]  /*0ff0*/  IMAD.X R3, RZ, RZ, UR45, P1 ;  /* 0x0000002dff037e24 */ /* 0x000fca00088e06ff */
[----:B---3--:R3:W4:Y:S01]  /*1000*/  ATOMG.E.EXCH.STRONG.GPU PT, RZ, [R2], R7 ;  /* 0x0000000702ff73a8 */ /* 0x00872200041ee100 */
[----:B------:R-:W-:-:S04]  /*1010*/  DEPBAR {5,4,3,2,1,0} ;  /* 0x0000003f0000791a */ /* 0x000fc80000000000 */
[----:B------:R-:W5:Y:S02]  /*1020*/  CCTL.E.C.LDCU.IV.DEEP [UR44] ;  /* 0x000000002c007540 */ /* 0x000f640009c08000 */
[----:B-----5:R3:W-:Y:S01]  /*1030*/  UTMACCTL.IV [UR44] ;  /* 0x000000002c0079b9 */ /* 0x0207e20008000000 */
[----:B------:R-:W-:Y:S01]  /*1040*/  NOP ;  /* 0x0000000000007918 */ /* 0x000fe20000000000 */
.L_x_34:
[----:B------:R-:W-:Y:S05]  /*1050*/  @P0 BRA `(.L_x_35) ;  /* 0x00000000000c0947 */ /* 0x000fea0003800000 */
[----:B------:R0:W-:Y:S01]  /*1060*/  UTMACMDFLUSH ;  /* 0x00000000000079b7 */ /* 0x0001e20000000000 */
[----:B------:R-:W-:Y:S05]  /*1070*/  @P0 BRA `(.L_x_35) ;  /* 0x0000000000040947 */ /* 0x000fea0003800000 */
[----:B------:R-:W-:-:S04]  /*1080*/  DEPBAR.LE SB0, 0x0 ;  /* 0x000080000000791a */ /* 0x000fc80000000000 */
.L_x_35:
[----:B------:R-:W-:Y:S05]  /*1090*/  WARPSYNC.ALL ;  /* 0x0000000000007948 */ /* 0x000fea0003800000 */
[----:B------:R-:W-:Y:S01]  /*10a0*/  NOP ;  /* 0x0000000000007918 */ /* 0x000fe20000000000 */
[----:B----4-:R-:W-:Y:S06]  /*10b0*/  BAR.SYNC.DEFER_BLOCKING 0x0 ;  /* 0x0000000000007b1d */ /* 0x010fec0000010000 */
[----:B------:R-:W-:Y:S02]  /*10c0*/  BSSY.RECONVERGENT B2, `(.L_x_36) ;  /* 0x000000b000027945 */ /* 0x000fe40003800200 */
[----:B------:R-:W-:Y:S06]  /*10d0*/  BAR.SYNC.DEFER_BLOCKING 0x0 ;  /* 0x0000000000007b1d */ /* 0x000fec0000010000 */
[----:B------:R4:W-:Y:S01]  /*10e0*/  @!P0 STS [R10], RZ ;  /* 0x000000ff0a008388 */ /* 0x0009e20000000800 */
[----:B------:R-:W-:Y:S01]  /*10f0*/  NOP ;  /* 0x0000000000007918 */ /* 0x000fe20000000000 */
[----:B------:R-:W-:Y:S05]  /*1100*/  @P3 BRA `(.L_x_37) ;  /* 0x0000000000183947 */ /* 0x000fea0003800000 */
[----:B---3-5:R-:W3:Y:S01]  /*1110*/  LDS R2, [UR9+0x8] ;  /* 0x00000809ff027984 */ /* 0x028ee20008000800 */
[----:B------:R-:W5:Y:S01]  /*1120*/  LDC.64 R6, c[0x0][0x390] ;  /* 0x0000e400ff067b82 */ /* 0x000f620000000a00 */
[----:B------:R-:W-:Y:S02]  /*1130*/  IMAD.MOV.U32 R3, RZ, RZ, 0x70 ;  /* 0x00000070ff037424 */ /* 0x000fe400078e00ff */
[----:B-----5:R5:W-:Y:S03]  /*1140*/  STS.64 [UR9], R6 ;  /* 0x00000006ff007988 */ /* 0x020be60008000a09 */
[----:B---3--:R-:W-:-:S05]  /*1150*/  LOP3.LUT R2, R2, 0x10, R3, 0xd8, !PT ;  /* 0x0000001002027812 */ /* 0x008fca00078ed803 */
[----:B------:R5:W-:Y:S02]  /*1160*/  STS [UR9+0x8], R2 ;  /* 0x00000802ff007988 */ /* 0x000be40008000809 */
.L_x_37:
[----:B---3--:R-:W-:Y:S05]  /*1170*/  BSYNC.RECONVERGENT B2 ;  /* 0x0000000000027941 */ /* 0x008fea0003800200 */
.L_x_36:
[----:B------:R-:W-:Y:S04]  /*1180*/  BSSY.RECONVERGENT B3, `(.L_x_38) ;  /* 0x0000011000037945 */ /* 0x000fe80003800200 */
[----:B------:R-:W-:Y:S04]  /*1190*/  BSSY.RELIABLE B2, `(.L_x_39) ;  /* 0x000000e000027945 */ /* 0x000fe80003800100 */
[----:B------:R-:W-:Y:S05]  /*11a0*/  @P3 BRA `(.L_x_40) ;  /* 0x0000000000243947 */ /* 0x000fea0003800000 */
[----:B-----5:R-:W3:Y:S01]  /*11b0*/  LDS R2, [UR9+0x34] ;  /* 0x00003409ff027984 */ /* 0x020ee20008000800 */
[----:B------:R-:W-:-:S05]  /*11c0*/  IMAD.MOV.U32 R3, RZ, RZ, 0x3f000000 ;  /* 0x3f000000ff037424 */ /* 0x000fca00078e00ff */
[----:B---3--:R-:W-:-:S05]  /*11d0*/  LOP3.LUT R2, R2, 0xff000000, R3, 0xb8, !PT ;  /* 0xff00000002027812 */ /* 0x008fca00078eb803 */
[----:B------:R3:W-:Y:S01]  /*11e0*/  STS [UR9+0x34], R2 ;  /* 0x00003402ff007988 */ /* 0x0007e20008000809 */
[----:B------:R-:W-:Y:S05]  /*11f0*/  @P3 BRA `(.L_x_41) ;  /* 0x00000000001c3947 */ /* 0x000fea0003800000 */
[----:B---3--:R-:W3:Y:S01]  /*1200*/  LDS R2, [UR9+0x38] ;  /* 0x00003809ff027984 */ /* 0x008ee20008000800 */
[----:B------:R-:W-:-:S05]  /*1210*/  IMAD.MOV.U32 R3, RZ, RZ, 0x7f ;  /* 0x0000007fff037424 */ /* 0x000fca00078e00ff */
[----:B---3--:R-:W-:-:S05]  /*1220*/  LOP3.LUT R2, R2, 0xff, R3, 0xb8, !PT ;  /* 0x000000ff02027812 */ /* 0x008fca00078eb803 */
[----:B------:R3:W-:Y:S02]  /*1230*/  STS [UR9+0x38], R2 ;  /* 0x00003802ff007988 */ /* 0x0007e40008000809 */
.L_x_40:
[----:B------:R-:W-:Y:S05]  /*1240*/  @P3 BREAK.RELIABLE B2 ;  /* 0x0000000000023942 */ /* 0x000fea0003800100 */
[----:B------:R-:W-:Y:S05]  /*1250*/  @P3 BRA `(.L_x_42) ;  /* 0x00000000000c3947 */ /* 0x000fea0003800000 */
[----:B------:R2:W-:Y:S02]  /*1260*/  STS [UR9+0x20], R5 ;  /* 0x00002005ff007988 */ /* 0x0005e40008000809 */
.L_x_41:
[----:B------:R-:W-:Y:S05]  /*1270*/  BSYNC.RELIABLE B2 ;  /* 0x0000000000027941 */ /* 0x000fea0003800100 */
.L_x_39:
[----:B------:R2:W-:Y:S02]  /*1280*/  @!P3 STS [UR9+0x24], R4 ;  /* 0x00002404ff00b988 */ /* 0x0005e40008000809 */
.L_x_42:
[----:B------:R-:W-:Y:S05]  /*1290*/  BSYNC.RECONVERGENT B3 ;  /* 0x0000000000037941 */ /* 0x000fea0003800200 */
.L_x_38:
[----:B------:R-:W-:Y:S05]  /*12a0*/  WARPSYNC.ALL ;  /* 0x0000000000007948 */ /* 0x000fea0003800000 */
[----:B------:R-:W-:Y:S01]  /*12b0*/  NOP ;  /* 0x0000000000007918 */ /* 0x000fe20000000000 */
[----:B------:R-:W-:Y:S04]  /*12c0*/  BSSY.RECONVERGENT B3, `(.L_x_43) ;  /* 0x000000e000037945 */ /* 0x000fe80003800200 */
[----:B------:R-:W-:Y:S05]  /*12d0*/  @P3 BRA `(.L_x_44) ;  /* 0x0000000000303947 */ /* 0x000fea0003800000 */
[----:B------:R-:W2:Y:S02]  /*12e0*/  LDS R3, [UR9+0x34] ;  /* 0x00003409ff037984 */ /* 0x000ea40008000800 */
[----:B--2---:R-:W2:Y:S02]  /*12f0*/  LDC.64 R4, c[0x0][0x3b8] ;  /* 0x0000ee00ff047b82 */ /* 0x004ea40000000a00 */
[----:B---3-5:R-:W3:Y:S01]  /*1300*/  LDS R2, [UR9+0x1c] ;  /* 0x00001c09ff027984 */ /* 0x028ee20008000800 */
[C---:B--2---:R-:W-:Y:S01]  /*1310*/  SHF.L.U64.HI R5, R4.reuse, 0x1, R5 ;  /* 0x0000000104057819 */ /* 0x044fe20000010205 */
[----:B------:R-:W-:-:S03]  /*1320*/  IMAD.SHL.U32 R4, R4, 0x2, RZ ;  /* 0x0000000204047824 */ /* 0x000fc600078e00ff */
[--C-:B------:R-:W-:Y:S02]  /*1330*/  SHF.R.U32.HI R7, RZ, 0x4, R5.reuse ;  /* 0x00000004ff077819 */ /* 0x100fe40000011605 */
[----:B------:R-:W-:-:S05]  /*1340*/  SHF.R.U64 R4, R4, 0x4, R5 ;  /* 0x0000000404047819 */ /* 0x000fca0000001205 */
[----:B------:R2:W-:Y:S01]  /*1350*/  STS [UR9+0xc], R4 ;  /* 0x00000c04ff007988 */ /* 0x0005e20008000809 */
[----:B------:R-:W-:Y:S02]  /*1360*/  LOP3.LUT R3, R3, 0x7, RZ, 0xb8, !PT ;  /* 0x0000000703037812 */ /* 0x000fe400078eb8ff */
[----:B---3--:R-:W-:-:S03]  /*1370*/  LOP3.LUT R2, R2, 0xf, R7, 0xb8, !PT ;  /* 0x0000000f02027812 */ /* 0x008fc600078eb807 */
[----:B------:R2:W-:Y:S04]  /*1380*/  STS [UR9+0x34], R3 ;  /* 0x00003403ff007988 */ /* 0x0005e80008000809 */
[----:B------:R2:W-:Y:S02]  /*1390*/  STS [UR9+0x1c], R2 ;  /* 0x00001c02ff007988 */ /* 0x0005e40008000809 */
.L_x_44:
[----:B------:R-:W-:Y:S05]  /*13a0*/  BSYNC.RECONVERGENT B3 ;  /* 0x0000000000037941 */ /* 0x000fea0003800200 */
.L_x_43:
[----:B------:R-:W-:Y:S04]  /*13b0*/  BSSY.RECONVERGENT B4, `(.L_x_45) ;  /* 0x000001a000047945 */ /* 0x000fe80003800200 */
[----:B------:R-:W-:Y:S04]  /*13c0*/  BSSY.RELIABLE B3, `(.L_x_46) ;  /* 0x0000015000037945 */ /* 0x000fe80003800100 */
[----:B------:R-:W-:Y:S05]  /*13d0*/  @P3 BRA `(.L_x_47) ;  /* 0x0000000000203947 */ /* 0x000fea0003800000 */
[----:B--23-5:R-:W2:Y:S02]  /*13e0*/  LDS R2, [UR9+0x34] ;  /* 0x00003409ff027984 */ /* 0x02cea40008000800 */
[----:B--2---:R-:W-:-:S05]  /*13f0*/  LOP3.LUT R2, R2, 0x38, RZ, 0xb8, !PT ;  /* 0x0000003802027812 */ /* 0x004fca00078eb8ff */
[----:B------:R2:W-:Y:S01]  /*1400*/  STS [UR9+0x34], R2 ;  /* 0x00003402ff007988 */ /* 0x0005e20008000809 */
[----:B------:R-:W-:Y:S05]  /*1410*/  @P3 BRA `(.L_x_48) ;  /* 0x0000000000203947 */ /* 0x000fea0003800000 */
[----:B--2---:R-:W2:Y:S01]  /*1420*/  LDS R2, [UR9+0x8] ;  /* 0x00000809ff027984 */ /* 0x004ea20008000800 */
[----:B------:R-:W-:-:S05]  /*1430*/  IMAD.MOV.U32 R3, RZ, RZ, 0x780 ;  /* 0x00000780ff037424 */ /* 0x000fca00078e00ff */
[----:B--2---:R-:W-:-:S05]  /*1440*/  LOP3.LUT R2, R2, 0x500, R3, 0xd8, !PT ;  /* 0x0000050002027812 */ /* 0x004fca00078ed803 */
[----:B------:R2:W-:Y:S02]  /*1450*/  STS [UR9+0x8], R2 ;  /* 0x00000802ff007988 */ /* 0x0005e40008000809 */
.L_x_47:
[----:B------:R-:W-:Y:S05]  /*1460*/  @P3 BRA `(.L_x_49) ;  /* 0x0000000000283947 */ /* 0x000fea0003800000 */
[----:B--23-5:R-:W2:Y:S02]  /*1470*/  LDS R2, [UR9+0x8] ;  /* 0x00000809ff027984 */ /* 0x02cea40008000800 */
[----:B--2---:R-:W-:-:S05]  /*1480*/  LOP3.LUT R2, R2, 0x1800, RZ, 0xb8, !PT ;  /* 0x0000180002027812 */ /* 0x004fca00078eb8ff */
[----:B------:R3:W-:Y:S02]  /*1490*/  STS [UR9+0x8], R2 ;  /* 0x00000802ff007988 */ /* 0x0007e40008000809 */
.L_x_48:
[----:B------:R-:W-:Y:S05]  /*14a0*/  @P3 BREAK.RELIABLE B3 ;  /* 0x0000000000033942 */ /* 0x000fea0003800100 */
[----:B------:R-:W-:Y:S05]  /*14b0*/  @P3 BRA `(.L_x_50) ;  /* 0x0000000000243947 */ /* 0x000fea0003800000 */
[----:B--23--:R-:W2:Y:S01]  /*14c0*/  LDS R2, [UR9+0x8] ;  /* 0x00000809ff027984 */ /* 0x00cea20008000800 */
[----:B------:R-:W-:-:S05]  /*14d0*/  IMAD.MOV.U32 R3, RZ, RZ, 0x6000 ;  /* 0x00006000ff037424 */ /* 0x000fca00078e00ff */
[----:B--2---:R-:W-:-:S04]  /*14e0*/  LOP3.LUT R2, R2, 0x6000, R3, 0xd8, !PT ;  /* 0x0000600002027812 */ /* 0x004fc800078ed803 */
[----:B------:R-:W-:-:S05]  /*14f0*/  LOP3.LUT R2, R2, 0x400000, RZ, 0xb8, !PT ;  /* 0x0040000002027812 */ /* 0x000fca00078eb8ff */
[----:B------:R2:W-:Y:S02]  /*1500*/  STS [UR9+0x8], R2 ;  /* 0x00000802ff007988 */ /* 0x0005e40008000809 */
.L_x_49:
[----:B------:R-:W-:Y:S05]  /*1510*/  BSYNC.RELIABLE B3 ;  /* 0x0000000000037941 */ /* 0x000fea0003800100 */
.L_x_46:
[----:B--23-5:R-:W2:Y:S02]  /*1520*/  @!P3 LDS R2, [UR9+0x8] ;  /* 0x00000809ff02b984 */ /* 0x02cea40008000800 */
[----:B--2---:R-:W-:-:S05]  /*1530*/  @!P3 LOP3.LUT R2, R2, 0x8000, RZ, 0xb8, !PT ;  /* 0x000080000202b812 */ /* 0x004fca00078eb8ff */
[----:B------:R5:W-:Y:S02]  /*1540*/  @!P3 STS [UR9+0x8], R2 ;  /* 0x00000802ff00b988 */ /* 0x000be40008000809 */
.L_x_50:
[----:B------:R-:W-:Y:S05]  /*1550*/  BSYNC.RECONVERGENT B4 ;  /* 0x0000000000047941 */ /* 0x000fea0003800200 */
.L_x_45:
[----:B------:R-:W-:Y:S05]  /*1560*/  WARPSYNC.ALL ;  /* 0x0000000000007948 */ /* 0x000fea0003800000 */
[----:B------:R-:W-:Y:S01]  /*1570*/  NOP ;  /* 0x0000000000007918 */ /* 0x000fe20000000000 */
[----:B------:R-:W-:-:S04]  /*1580*/  UIADD3 UR4, UPT, UPT, UR4, 0x100, URZ ;  /* 0x0000010004047890 */ /* 0x000fc8000fffe0ff */
[----:B------:R-:W-:-:S04]  /*1590*/  UIADD3 UR10, UP0, UPT, UR4, UR10, URZ ;  /* 0x0000000a040a7290 */ /* 0x000fc8000ff1e0ff */
[----:B------:R-:W-:Y:S01]  /*15a0*/  ULEA.HI.X.SX32 UR11, UR4, UR11, 0x1, UP0 ;  /* 0x0000000b040b7291 */ /* 0x000fe200080f0eff */
[----:B------:R-:W-:Y:S11]  /*15b0*/  @P0 BRA `(.L_x_51) ;  /* 0x0000000000300947 */ /* 0x000ff60003800000 */
[----:B--23-5:R-:W2:Y:S01]  /*15c0*/  S2R R2, SR_LANEID ;  /* 0x0000000000027919 */ /* 0x02cea20000000000 */
[----:B------:R-:W-:Y:S05]  /*15d0*/  WARPSYNC.ALL ;  /* 0x0000000000007948 */ /* 0x000fea0003800000 */
[----:B------:R-:W-:Y:S01]  /*15e0*/  NOP ;  /* 0x0000000000007918 */ /* 0x000fe20000000000 */
[----:B--2---:R-:W-:-:S05]  /*15f0*/  IMAD.SHL.U32 R4, R2, 0x4, RZ ;  /* 0x0000000402047824 */ /* 0x004fca00078e00ff */
[----:B------:R-:W2:Y:S01]  /*1600*/  LDS R5, [R4+UR9] ;  /* 0x0000000904057984 */ /* 0x000ea20008000800 */
[----:B------:R-:W-:-:S05]  /*1610*/  IADD3 R2, P1, PT, R4, UR10, RZ ;  /* 0x0000000a04027c10 */ /* 0x000fca000ff3e0ff */
[----:B------:R-:W-:-:S05]  /*1620*/  IMAD.X R3, RZ, RZ, UR11, P1 ;  /* 0x0000000bff037e24 */ /* 0x000fca00088e06ff */
[----:B--2---:R2:W3:Y:S01]  /*1630*/  ATOMG.E.EXCH.STRONG.GPU PT, RZ, [R2], R5 ;  /* 0x0000000502ff73a8 */ /* 0x0044e200041ee100 */
[----:B------:R-:W-:-:S04]  /*1640*/  DEPBAR {5,4,3,2,1,0} ;  /* 0x0000003f0000791a */ /* 0x000fc80000000000 */
[----:B------:R-:W5:Y:S02]  /*1650*/  CCTL.E.C.LDCU.IV.DEEP [UR10] ;  /* 0x000000000a007540 */ /* 0x000f640009c08000 */
[----:B-----5:R2:W-:Y:S01]  /*1660*/  UTMACCTL.IV [UR10] ;  /* 0x000000000a0079b9 */ /* 0x0205e20008000000 */
[----:B------:R-:W-:Y:S01]  /*1670*/  NOP ;  /* 0x0000000000007918 */ /* 0x000fe20000000000 */
.L_x_51:
[----:B------:R-:W-:Y:S05]  /*1680*/  @P0 BRA `(.L_x_52) ;  /* 0x00000000000c0947 */ /* 0x000fea0003800000 */
[----:B------:R0:W-:Y:S01]  /*1690*/  UTMACMDFLUSH ;  /* 0x00000000000079b7 */ /* 0x0001e20000000000 */
[----:B------:R-:W-:Y:S05]  /*16a0*/  @P0 BRA `(.L_x_52) ;  /* 0x0000000000040947 */ /* 0x000fea0003800000 */
[----:B------:R-:W-:-:S04]  /*16b0*/  DEPBAR.LE SB0, 0x0 ;  /* 0x000080000000791a */ /* 0x000fc80000000000 */
.L_x_52:
[----:B------:R-:W-:Y:S05]  /*16c0*/  WARPSYNC.ALL ;  /* 0x0000000000007948 */ /* 0x000fea0003800000 */
[----:B------:R-:W-:Y:S01]  /*16d0*/  NOP ;  /* 0x0000000000007918 */ /* 0x000fe20000000000 */
[----:B---3--:R-:W-:Y:S01]  /*16e0*/  BAR.SYNC.DEFER_BLOCKING 0x0 ;  /* 0x0000000000007b1d */ /* 0x008fe20000010000 */
[----:B--2--5:R-:W-:Y:S01]  /*16f0*/  SHF.R.U32.HI R2, RZ, 0x5, R0 ;  /* 0x00000005ff027819 */ /* 0x024fe20000011600 */
[----:B------:R-:W-:-:S03]  /*1700*/  USHF.L.U32 UR13, UR15, 0x7, URZ ;  /* 0x000000070f0d7899 */ /* 0x000fc600080006ff */
[----:B------:R-:W-:Y:S01]  /*1710*/  R2UR UR12, R2 ;  /* 0x00000000020c72ca */ /* 0x000fe200000e0000 */
[----:B------:R-:W-:Y:S01]  /*1720*/  VOTEU.ALL UP0, P3 ;  /* 0x0000000000ff7886 */ /* 0x000fe20001800000 */
[----:B------:R-:W-:Y:S01]  /*1730*/  UMOV UR4, 0x1 ;  /* 0x0000000100047882 */ /* 0x000fe20000000000 */
[----:B------:R-:W-:Y:S01]  /*1740*/  VOTEU.ALL UP1, P3 ;  /* 0x0000000000ff7886 */ /* 0x000fe20001820000 */
[----:B------:R-:W-:Y:S02]  /*1750*/  BSSY.RECONVERGENT B4, `(.L_x_53) ;  /* 0x0000018000047945 */ /* 0x000fe40003800200 */
[----:B------:R-:W-:-:S04]  /*1760*/  @!UP0 UIADD3 UR18, UPT, UPT, -UR4, 0x100000, URZ ;  /* 0x0010000004128890 */ /* 0x000fc8000fffe1ff */
[----:B------:R-:W-:Y:S02]  /*1770*/  @!UP0 USHF.L.U32 UR19, UR18, 0xb, URZ ;  /* 0x0000000b12138899 */ /* 0x000fe400080006ff */
[----:B------:R-:W-:Y:S02]  /*1780*/  @!UP0 USHF.L.U32 UR18, UR18, 0x1, URZ ;  /* 0x0000000112128899 */ /* 0x000fe400080006ff */
[----:B------:R-:W-:-:S04]  /*1790*/  @!UP0 UIADD3 UR4, UPT, UPT, -UR4, 0x100000, URZ ;  /* 0x0010000004048890 */ /* 0x000fc8000fffe1ff */
[----:B------:R-:W-:Y:S02]  /*17a0*/  @!UP0 USHF.L.U32 UR5, UR4, 0xb, URZ ;  /* 0x0000000b04058899 */ /* 0x000fe400080006ff */
[----:B------:R-:W-:Y:S01]  /*17b0*/  @!UP0 USHF.L.U32 UR4, UR4, 0x1, URZ ;  /* 0x0000000104048899 */ /* 0x000fe200080006ff */
[----:B------:R-:W-:Y:S01]  /*17c0*/  VOTEU.ALL UP0, P3 ;  /* 0x0000000000ff7886 */ /* 0x000fe20001800000 */
[----:B------:R-:W2:Y:S04]  /*17d0*/  FENCE.VIEW.ASYNC.S ;  /* 0x00000000000073c6 */ /* 0x000ea80000000000 */
[----:B--2---:R2:W3:Y:S06]  /*17e0*/  @!UP0 SYNCS.EXCH.64 URZ, [UR9+0x40000], UR18 ;  /* 0x0400001209ff85b2 */ /* 0x0044ec0008000100 */
[----:B------:R2:W3:Y:S02]  /*17f0*/  @!UP1 SYNCS.EXCH.64 URZ, [UR9+0x40020], UR4 ;  /* 0x0400200409ff95b2 */ /* 0x0004e40008000100 */
[----:B---3--:R-:W-:Y:S06]  /*1800*/  BAR.SYNC.DEFER_BLOCKING 0x0 ;  /* 0x0000000000007b1d */ /* 0x008fec0000010000 */
[----:B------:R-:W-:Y:S05]  /*1810*/  @P3 BRA `(.L_x_54) ;  /* 0x00000000002c3947 */ /* 0x000fea0003800000 */
[----:B--2---:R-:W-:Y:S02]  /*1820*/  UMOV UR4, 0x1 ;  /* 0x0000000100047882 */ /* 0x004fe40000000000 */
[----:B------:R-:W-:-:S04]  /*1830*/  UIADD3 UR18, UPT, UPT, -UR4, 0x100000, URZ ;  /* 0x0010000004127890 */ /* 0x000fc8000fffe1ff */
[----:B------:R-:W-:Y:S02]  /*1840*/  USHF.L.U32 UR19, UR18, 0xb, URZ ;  /* 0x0000000b12137899 */ /* 0x000fe400080006ff */
[----:B------:R-:W-:Y:S02]  /*1850*/  USHF.L.U32 UR18, UR18, 0x1, URZ ;  /* 0x0000000112127899 */ /* 0x000fe400080006ff */
[----:B------:R-:W-:-:S04]  /*1860*/  UIADD3 UR4, UPT, UPT, -UR4, 0x100000, URZ ;  /* 0x0010000004047890 */ /* 0x000fc8000fffe1ff */
[----:B------:R-:W-:Y:S02]  /*1870*/  USHF.L.U32 UR5, UR4, 0xb, URZ ;  /* 0x0000000b04057899 */ /* 0x000fe400080006ff */
[----:B------:R-:W-:Y:S01]  /*1880*/  USHF.L.U32 UR4, UR4, 0x1, URZ ;  /* 0x0000000104047899 */ /* 0x000fe200080006ff */
[----:B------:R-:W2:Y:S03]  /*1890*/  FENCE.VIEW.ASYNC.S ;  /* 0x00000000000073c6 */ /* 0x000ea60000000000 */
[----:B--2---:R3:W5:Y:S08]  /*18a0*/  SYNCS.EXCH.64 URZ, [UR9+0x40008], UR18 ;  /* 0x0400081209ff75b2 */ /* 0x0047700008000100 */
[----:B------:R3:W2:Y:S02]  /*18b0*/  SYNCS.EXCH.64 URZ, [UR9+0x40028], UR4 ;  /* 0x0400280409ff75b2 */ /* 0x0006a40008000100 */
[----:B---3--:R-:W-:Y:S01]  /*18c0*/  NOP ;  /* 0x0000000000007918 */ /* 0x008fe20000000000 */
.L_x_54:
[----:B--2---:R-:W-:Y:S05]  /*18d0*/  BSYNC.RECONVERGENT B4 ;  /* 0x0000000000047941 */ /* 0x004fea0003800200 */
.L_x_53:
[----:B-----5:R-:W-:Y:S06]  /*18e0*/  BAR.SYNC.DEFER_BLOCKING 0x0 ;  /* 0x0000000000007b1d */ /* 0x020fec0000010000 */
[----:B------:R-:W-:Y:S04]  /*18f0*/  BSSY.RECONVERGENT B4, `(.L_x_55) ;  /* 0x000000d000047945 */ /* 0x000fe80003800200 */
[----:B------:R-:W-:Y:S05]  /*1900*/  @P3 BRA `(.L_x_56) ;  /* 0x00000000002c3947 */ /* 0x000fea0003800000 */
[----:B------:R-:W-:Y:S02]  /*1910*/  UMOV UR4, 0x1 ;  /* 0x0000000100047882 */ /* 0x000fe40000000000 */
[----:B------:R-:W-:-:S04]  /*1920*/  UIADD3 UR18, UPT, UPT, -UR4, 0x100000, URZ ;  /* 0x0010000004127890 */ /* 0x000fc8000fffe1ff */
[----:B------:R-:W-:Y:S02]  /*1930*/  USHF.L.U32 UR19, UR18, 0xb, URZ ;  /* 0x0000000b12137899 */ /* 0x000fe400080006ff */
[----:B------:R-:W-:Y:S02]  /*1940*/  USHF.L.U32 UR18, UR18, 0x1, URZ ;  /* 0x0000000112127899 */ /* 0x000fe400080006ff */
[----:B------:R-:W-:-:S04]  /*1950*/  UIADD3 UR4, UPT, UPT, -UR4, 0x100000, URZ ;  /* 0x0010000004047890 */ /* 0x000fc8000fffe1ff */
[----:B------:R-:W-:Y:S02]  /*1960*/  USHF.L.U32 UR5, UR4, 0xb, URZ ;  /* 0x0000000b04057899 */ /* 0x000fe400080006ff */
[----:B------:R-:W-:Y:S01]  /*1970*/  USHF.L.U32 UR4, UR4, 0x1, URZ ;  /* 0x0000000104047899 */ /* 0x000fe200080006ff */
[----:B------:R-:W2:Y:S03]  /*1980*/  FENCE.VIEW.ASYNC.S ;  /* 0x00000000000073c6 */ /* 0x000ea60000000000 */
[----:B--2---:R2:W3:Y:S08]  /*1990*/  SYNCS.EXCH.64 URZ, [UR9+0x40010], UR18 ;  /* 0x0400101209ff75b2 */ /* 0x0044f00008000100 */
[----:B------:R2:W5:Y:S01]  /*19a0*/  SYNCS.EXCH.64 URZ, [UR9+0x40030], UR4 ;  /* 0x0400300409ff75b2 */ /* 0x0005620008000100 */
[----:B------:R-:W-:Y:S01]  /*19b0*/  NOP ;  /* 0x0000000000007918 */ /* 0x000fe20000000000 */
.L_x_56:
[----:B--2---:R-:W-:Y:S05]  /*19c0*/  BSYNC.RECONVERGENT B4 ;  /* 0x0000000000047941 */ /* 0x004fea0003800200 */
.L_x_55:
[----:B---3-5:R-:W-:Y:S01]  /*19d0*/  BAR.SYNC.DEFER_BLOCKING 0x0 ;  /* 0x0000000000007b1d */ /* 0x028fe20000010000 */
[----:B------:R-:W-:Y:S01]  /*19e0*/  UIADD3 UR14, UPT, UPT, UR9, 0x40020, URZ ;  /* 0x00040020090e7890 */ /* 0x000fe2000fffe0ff */
[----:B------:R-:W-:Y:S01]  /*19f0*/  ISETP.GE.AND P0, PT, R12, 0x1, PT ;  /* 0x000000010c00780c */ /* 0x000fe20003f06270 */
[----:B------:R-:W-:-:S03]  /*1a00*/  USHF.L.U32 UR27, UR16, 0x7, URZ ;  /* 0x00000007101b7899 */ /* 0x000fc600080006ff */
        /* <DEDUP_REMOVED lines=13> */
.L_x_58:
[----:B--2---:R-:W-:Y:S05]  /*1ae0*/  BSYNC.RECONVERGENT B4 ;  /* 0x0000000000047941 */ /* 0x004fea0003800200 */
.L_x_57:
[----:B------:R-:W-:Y:S05]  /*1af0*/  @!P0 BRA `(.L_x_59) ;  /* 0x0000000c00508947 */ /* 0x000fea0003800000 */
[----:B---3-5:R-:W-:Y:S01]  /*1b00*/  BAR.SYNC.DEFER_BLOCKING 0x0 ;  /* 0x0000000000007b1d */ /* 0x028fe20000010000 */
[----:B------:R-:W-:Y:S01]  /*1b10*/  @!P3 IMAD.MOV.U32 R2, RZ, RZ, 0x10000 ;  /* 0x00010000ff02b424 */ /* 0x000fe200078e00ff */
[----:B------:R-:W-:Y:S01]  /*1b20*/  ELECT P1, URZ, PT ;  /* 0x0000000000ff782f */ /* 0x000fe20003820000 */
[----:B------:R-:W-:-:S03]  /*1b30*/  ULOP3.LUT UR4, UR12, 0x1, URZ, 0xc0, !UPT ;  /* 0x000000010c047892 */ /* 0x000fc6000f8ec0ff */
[C---:B------:R-:W-:Y:S02]  /*1b40*/  ISETP.LT.U32.AND P1, PT, R132.reuse, 0x40, P1 ;  /* 0x000000408400780c */ /* 0x040fe40000f21070 */
[----:B------:R-:W-:Y:S01]  /*1b50*/  ELECT P0, URZ, PT ;  /* 0x0000000000ff782f */ /* 0x000fe20003800000 */
[----:B------:R-:W-:Y:S02]  /*1b60*/  USHF.L.U32 UR26, UR4, 0x6, URZ ;  /* 0x00000006041a7899 */ /* 0x000fe400080006ff */
[----:B------:R-:W-:Y:S01]  /*1b70*/  ULEA UR24, UR4, UR9, 0xe ;  /* 0x0000000904187291 */ /* 0x000fe2000f8e70ff */
[----:B------:R-:W-:Y:S01]  /*1b80*/  ISETP.LT.U32.AND P0, PT, R132, 0x40, P0 ;  /* 0x000000408400780c */ /* 0x000fe20000701070 */
[----:B------:R-:W-:-:S06]  /*1b90*/  ULEA UR18, UR15, UR26, 0x7 ;  /* 0x0000001a0f127291 */ /* 0x000fcc000f8e38ff */
[----:B------:R-:W-:Y:S01]  /*1ba0*/  VOTEU.ANY UP0, P1 ;  /* 0x0000000000ff7886 */ /* 0x000fe20000800100 */
[----:B------:R2:W-:Y:S01]  /*1bb0*/  @!P3 SYNCS.ARRIVE.TRANS64 RZ, [UR9+0x40000], R2 ;  /* 0x04000002ffffb9a7 */ /* 0x0005e20008000009 */
[----:B------:R3:W-:Y:S06]  /*1bc0*/  MEMBAR.ALL.CTA ;  /* 0x0000000000007992 */ /* 0x0007ec0000008000 */
[----:B---3--:R-:W3:Y:S01]  /*1bd0*/  FENCE.VIEW.ASYNC.S ;  /* 0x00000000000073c6 */ /* 0x008ee20000000000 */
[----:B------:R-:W-:Y:S01]  /*1be0*/  @UP0 UIADD3 UR25, UPT, UPT, UR9, 0x40000, URZ ;  /* 0x0004000009190890 */ /* 0x000fe2000fffe0ff */
[----:B---3--:R-:W-:Y:S01]  /*1bf0*/  VOTEU.ANY UP0, P1 ;  /* 0x0000000000ff7886 */ /* 0x008fe20000800100 */
[----:B------:R-:W-:Y:S01]  /*1c00*/  VOTEU.ANY UP1, P0 ;  /* 0x0000000000ff7886 */ /* 0x000fe20000020100 */
[----:B------:R-:W-:-:S04]  /*1c10*/  VOTEU.ANY UP2, P0 ;  /* 0x0000000000ff7886 */ /* 0x000fc80000040100 */
[----:B------:R-:W-:Y:S02]  /*1c20*/  @UP1 UIADD3 UR17, UPT, UPT, UR9, 0x40000, URZ ;  /* 0x0004000009111890 */ /* 0x000fe4000fffe0ff */
[----:B------:R-:W-:Y:S01]  /*1c30*/  @UP1 UIADD3 UR16, UPT, UPT, UR24, 0x20000, URZ ;  /* 0x0002000018101890 */ /* 0x000fe2000fffe0ff */
[----:B------:R-:W-:Y:S01]  /*1c40*/  @UP1 UMOV UR19, URZ ;  /* 0x000000ff00131c82 */ /* 0x000fe20008000000 */
[----:B------:R-:W-:Y:S06]  /*1c50*/  BAR.SYNC.DEFER_BLOCKING 0x0 ;  /* 0x0000000000007b1d */ /* 0x000fec0000010000 */
[----:B------:R2:W-:Y:S01]  /*1c60*/  @UP0 UTMALDG.2D [UR24], [UR6] ;  /* 0x00000018060005b4 */ /* 0x0005e20008008000 */
[----:B------:R-:W-:Y:S01]  /*1c70*/  UISETP.NE.U32.AND UP0, UPT, UR12, URZ, UPT ;  /* 0x000000ff0c00728c */ /* 0x000fe2000bf05070 */
[----:B------:R-:W-:Y:S06]  /*1c80*/  BAR.SYNC.DEFER_BLOCKING 0x0 ;  /* 0x0000000000007b1d */ /* 0x000fec0000010000 */
[----:B------:R2:W-:Y:S02]  /*1c90*/  @UP2 UTMALDG.2D [UR16], [UR44] ;  /* 0x000000102c0025b4 */ /* 0x0005e40008008000 */
[----:B------:R-:W-:Y:S06]  /*1ca0*/  BAR.SYNC.DEFER_BLOCKING 0x0 ;  /* 0x0000000000007b1d */ /* 0x000fec0000010000 */
[----:B------:R-:W3:Y:S02]  /*1cb0*/  SYNCS.PHASECHK.TRANS64.TRYWAIT P0, [UR9+0x40000], RZ ;  /* 0x040000ffff0075a7 */ /* 0x000ee40008001109 */
[----:B--23--:R-:W-:Y:S05]  /*1cc0*/  @!P0 BRA `(.L_x_60) ;  /* 0x0000001400a88947 */ /* 0x00cfea0003800000 */
.L_x_78:
[----:B------:R-:W-:Y:S05]  /*1cd0*/  BRA.U UP0, `(.L_x_61) ;  /* 0x0000000100cc7547 */ /* 0x000fea000b800000 */
[----:B------:R-:W-:Y:S02]  /*1ce0*/  USHF.R.U32.HI UR16, URZ, 0x4, UR9 ;  /* 0x00000004ff107899 */ /* 0x000fe40008011609 */
[----:B------:R-:W-:Y:S02]  /*1cf0*/  UIADD3 UR15, UPT, UPT, UR9, 0x20000, URZ ;  /* 0x00020000090f7890 */ /* 0x000fe4000fffe0ff */
[----:B------:R-:W-:Y:S02]  /*1d00*/  USGXT.U32 UR16, UR16, 0xe ;  /* 0x0000000e1010789a */ /* 0x000fe40008000000 */
[----:B------:R-:W-:Y:S02]  /*1d10*/  USHF.R.U32.HI UR15, URZ, 0x4, UR15 ;  /* 0x00000004ff0f7899 */ /* 0x000fe4000801160f */
[----:B------:R-:W-:Y:S02]  /*1d20*/  UIADD3 UR24, UP0, UPT, UR16, 0x2, URZ ;  /* 0x0000000210187890 */ /* 0x000fe4000ff1e0ff */
[----:B------:R-:W-:Y:S01]  /*1d30*/  USGXT.U32 UR15, UR15, 0xe ;  /* 0x0000000e0f0f789a */ /* 0x000fe20008000000 */
[----:B------:R-:W-:Y:S01]  /*1d40*/  UMOV UR4, URZ ;  /* 0x000000ff00047c82 */ /* 0x000fe20008000000 */
[----:B------:R-:W-:Y:S01]  /*1d50*/  UMOV UR5, URZ ;  /* 0x000000ff00057c82 */ /* 0x000fe20008000000 */
[----:B------:R-:W-:-:S02]  /*1d60*/  UIADD3.X UR25, UPT, UPT, UR4, 0x40004040, URZ, UP0, !UPT ;  /* 0x4000404004197890 */ /* 0x000fc400087fe4ff */
[----:B------:R-:W-:Y:S02]  /*1d70*/  UIADD3 UR56, UP0, UPT, UR15, 0x4000080, URZ ;  /* 0x040000800f387890 */ /* 0x000fe4000ff1e0ff */
[----:B------:R-:W-:Y:S02]  /*1d80*/  ULOP3.LUT UR4, UR15, 0x4000000, URZ, 0xfc, !UPT ;  /* 0x040000000f047892 */ /* 0x000fe4000f8efcff */
[----:B------:R-:W-:Y:S02]  /*1d90*/  UIADD3.X UR57, UPT, UPT, UR5, 0x40004040, URZ, UP0, !UPT ;  /* 0x4000404005397890 */ /* 0x000fe400087fe4ff */
[----:B------:R-:W-:Y:S02]  /*1da0*/  UIADD3.64 UR30, UPT, UPT, UR24, 0x2, URZ ;  /* 0x00000002181e7897 */ /* 0x000fe4000fffe0ff */
[----:B------:R-:W-:Y:S02]  /*1db0*/  UIADD3.64 UR32, UPT, UPT, UR56, 0x80, URZ ;  /* 0x0000008038207897 */ /* 0x000fe4000fffe0ff */
[----:B------:R-:W-:-:S02]  /*1dc0*/  UIADD3.64 UR34, UPT, UPT, UR24, 0x4, URZ ;  /* 0x0000000418227897 */ /* 0x000fc4000fffe0ff */
[----:B------:R-:W-:Y:S02]  /*1dd0*/  UIADD3.64 UR36, UPT, UPT, UR56, 0x100, URZ ;  /* 0x0000010038247897 */ /* 0x000fe4000fffe0ff */
[----:B------:R-:W-:Y:S02]  /*1de0*/  UIADD3.64 UR38, UPT, UPT, UR24, 0x3fe, URZ ;  /* 0x000003fe18267897 */ /* 0x000fe4000fffe0ff */
[----:B------:R-:W-:Y:S02]  /*1df0*/  UIADD3.64 UR40, UPT, UPT, UR56, 0x180, URZ ;  /* 0x0000018038287897 */ /* 0x000fe4000fffe0ff */
[----:B------:R-:W-:Y:S02]  /*1e00*/  UIADD3.64 UR42, UPT, UPT, UR24, 0x400, URZ ;  /* 0x00000400182a7897 */ /* 0x000fe4000fffe0ff */
[----:B------:R-:W-:Y:S02]  /*1e10*/  UIADD3.64 UR46, UPT, UPT, UR56, 0x200, URZ ;  /* 0x00000200382e7897 */ /* 0x000fe4000fffe0ff */
[----:B------:R-:W-:-:S02]  /*1e20*/  UIADD3.64 UR48, UPT, UPT, UR24, 0x402, URZ ;  /* 0x0000040218307897 */ /* 0x000fc4000fffe0ff */
[----:B------:R-:W-:Y:S01]  /*1e30*/  UIADD3.64 UR50, UPT, UPT, UR56, 0x280, URZ ;  /* 0x0000028038327897 */ /* 0x000fe2000fffe0ff */
[----:B------:R-:W-:Y:S01]  /*1e40*/  UMOV UR20, 0x0 ;  /* 0x0000000000147882 */ /* 0x000fe20000000000 */
[----:B------:R-:W-:Y:S01]  /*1e50*/  UMOV UR21, 0x8210490 ;  /* 0x0821049000157882 */ /* 0x000fe20000000000 */
[----:B------:R-:W-:Y:S01]  /*1e60*/  UIADD3.64 UR52, UPT, UPT, UR24, 0x404, URZ ;  /* 0x0000040418347897 */ /* 0x000fe2000fffe0ff */
[----:B------:R-:W-:Y:S01]  /*1e70*/  UMOV UR17, 0x40004040 ;  /* 0x4000404000117882 */ /* 0x000fe20000000000 */
[----:B------:R-:W-:Y:S01]  /*1e80*/  UIADD3.64 UR54, UPT, UPT, UR56, 0x300, URZ ;  /* 0x0000030038367897 */ /* 0x000fe2000fffe0ff */
[----:B------:R-:W-:Y:S01]  /*1e90*/  UMOV UR5, 0x40004040 ;  /* 0x4000404000057882 */ /* 0x000fe20000000000 */
[----:B------:R-:W-:Y:S01]  /*1ea0*/  UMOV UR18, 0x0 ;  /* 0x0000000000127882 */ /* 0x000fe20000000000 */
[----:B------:R-:W-:Y:S01]  /*1eb0*/  UMOV UR19, 0x8210490 ;  /* 0x0821049000137882 */ /* 0x000fe20000000000 */
[----:B------:R-:W-:Y:S01]  /*1ec0*/  UMOV UR22, 0x0 ;  /* 0x0000000000167882 */ /* 0x000fe20000000000 */
[----:B------:R-:W-:Y:S01]  /*1ed0*/  UMOV UR23, 0x8210490 ;  /* 0x0821049000177882 */ /* 0x000fe20000000000 */
[----:B------:R2:W-:Y:S01]  /*1ee0*/  UTCHMMA gdesc[UR16], gdesc[UR4], tmem[UR8], tmem[UR20], idesc[UR21], !UPT ;  /* 0x00ff1404100075ea */ /* 0x0005e2000f800008 */
[----:B------:R-:W-:Y:S01]  /*1ef0*/  UMOV UR28, 0x0 ;  /* 0x00000000001c7882 */ /* 0x000fe20000000000 */
[----:B------:R-:W-:Y:S01]  /*1f00*/  UMOV UR29, 0x8210490 ;  /* 0x08210490001d7882 */ /* 0x000fe20000000000 */
[----:B------:R2:W-:Y:S01]  /*1f10*/  UTCHMMA gdesc[UR24], gdesc[UR56], tmem[UR8], tmem[UR18], idesc[UR19], UPT ;  /* 0x00ff1238180075ea */ /* 0x0005e2000b800008 */
        /* <DEDUP_REMOVED lines=12> */
[----:B------:R2:W-:Y:S01]  /*1fe0*/  UTCHMMA gdesc[UR48], gdesc[UR50], tmem[UR8], tmem[UR62], idesc[UR63], UPT ;  /* 0x00ff3e32300075ea */ /* 0x0005e2000b800008 */
[----:B------:R2:W-:Y:S01]  /*1ff0*/  UTCHMMA gdesc[UR52], gdesc[UR54], tmem[UR8], tmem[UR64], idesc[UR65], UPT ;  /* 0x00ff4036340075ea */ /* 0x0005e2000b800008 */
[----:B------:R-:W-:Y:S01]  /*2000*/  NOP ;  /* 0x0000000000007918 */ /* 0x000fe20000000000 */
.L_x_61:
[----:B------:R-:W-:Y:S01]  /*2010*/  ELECT P0, URZ, PT ;  /* 0x0000000000ff782f */ /* 0x000fe20003800000 */
[----:B--2---:R-:W-:Y:S01]  /*2020*/  UMOV UR4, UR14 ;  /* 0x0000000e00047c82 */ /* 0x004fe20008000000 */
[----:B------:R-:W-:Y:S02]  /*2030*/  UMOV UR5, URZ ;  /* 0x000000ff00057c82 */ /* 0x000fe40008000000 */
[----:B------:R-:W-:-:S13]  /*2040*/  ISETP.LT.U32.AND P0, PT, R132, 0x20, P0 ;  /* 0x000000208400780c */ /* 0x000fda0000701070 */
[----:B------:R-:W-:Y:S01]  /*2050*/  VOTEU.ANY UP0, P0 ;  /* 0x0000000000ff7886 */ /* 0x000fe20000000100 */
[----:B------:R-:W-:Y:S01]  /*2060*/  VOTEU.ANY UP1, P0 ;  /* 0x0000000000ff7886 */ /* 0x000fe20000020100 */
[----:B------:R-:W-:-:S03]  /*2070*/  ISETP.GE.U32.AND P0, PT, R12, 0x81, PT ;  /* 0x000000810c00780c */ /* 0x000fc60003f06070 */
[----:B------:R-:W-:Y:S02]  /*2080*/  @UP0 UMOV UR4, UR4 ;  /* 0x0000000400040c82 */ /* 0x000fe40008000000 */
[----:B------:R2:W-:Y:S01]  /*2090*/  @UP1 UTCBAR [UR4], URZ ;  /* 0x000000ff040013e9 */ /* 0x0005e200080000ff */
[----:B------:R-:W-:Y:S06]  /*20a0*/  BAR.SYNC.DEFER_BLOCKING 0x0 ;  /* 0x0000000000007b1d */ /* 0x000fec0000010000 */
[----:B------:R-:W3:Y:S02]  /*20b0*/  SYNCS.PHASECHK.TRANS64.TRYWAIT P1, [UR9+0x40020], RZ ;  /* 0x040020ffff0075a7 */ /* 0x000ee40008021109 */
[----:B--23--:R-:W-:Y:S05]  /*20c0*/  @!P1 BRA `(.L_x_62) ;  /* 0x0000001000b49947 */ /* 0x00cfea0003800000 */
.L_x_79:
[----:B------:R-:W-:Y:S01]  /*20d0*/  IMAD.MOV.U32 R2, RZ, RZ, RZ ;  /* 0x000000ffff027224 */ /* 0x000fe200078e00ff */
[----:B------:R-:W-:Y:S06]  /*20e0*/  @!P0 BRA `(.L_x_59) ;  /* 0x0000000400d48947 */ /* 0x000fec0003800000 */
[----:B------:R-:W2:Y:S01]  /*20f0*/  LDCU UR21, c[0x0][0x3a0] ;  /* 0x00007400ff1577ac */ /* 0x000ea20008000800 */
[----:B------:R-:W-:Y:S01]  /*2100*/  UMOV UR20, 0x1 ;  /* 0x0000000100147882 */ /* 0x000fe20000000000 */
[----:B------:R-:W-:-:S05]  /*2110*/  UMOV UR31, 0x80 ;  /* 0x00000080001f7882 */ /* 0x000fca0000000000 */
.L_x_66:
[----:B------:R-:W-:Y:S01]  /*2120*/  BAR.SYNC.DEFER_BLOCKING 0x0 ;  /* 0x0000000000007b1d */ /* 0x000fe20000010000 */
[----:B------:R-:W-:Y:S01]  /*2130*/  ULEA UR50, UR20, UR9, 0x3 ;  /* 0x0000000914327291 */ /* 0x000fe2000f8e18ff */
[----:B------:R-:W-:Y:S01]  /*2140*/  @!P3 IMAD.MOV.U32 R3, RZ, RZ, 0x10000 ;  /* 0x00010000ff03b424 */ /* 0x000fe200078e00ff */
[----:B------:R-:W-:Y:S01]  /*2150*/  ELECT P1, URZ, PT ;  /* 0x0000000000ff782f */ /* 0x000fe20003820000 */
[----:B------:R-:W-:-:S03]  /*2160*/  ULEA UR4, UR20, UR9, 0xf ;  /* 0x0000000914047291 */ /* 0x000fc6000f8e78ff */
[----:B------:R-:W-:Y:S01]  /*2170*/  ISETP.LT.U32.AND P1, PT, R132, 0x40, P1 ;  /* 0x000000408400780c */ /* 0x000fe20000f21070 */
[----:B------:R-:W-:Y:S01]  /*2180*/  ULOP3.LUT UR30, UR12, 0x1, URZ, 0xc0, !UPT ;  /* 0x000000010c1e7892 */ /* 0x000fe2000f8ec0ff */
[----:B------:R-:W-:-:S03]  /*2190*/  ELECT P0, URZ, PT ;  /* 0x0000000000ff782f */ /* 0x000fc60003800000 */
[----:B------:R-:W-:Y:S02]  /*21a0*/  ULEA UR24, UR30, UR4, 0xe ;  /* 0x000000041e187291 */ /* 0x000fe4000f8e70ff */
[----:B------:R-:W-:Y:S01]  /*21b0*/  ULEA UR26, UR30, UR31, 0x6 ;  /* 0x0000001f1e1a7291 */ /* 0x000fe2000f8e30ff */
[----:B------:R-:W-:Y:S01]  /*21c0*/  ISETP.LT.U32.AND P0, PT, R132, 0x40, P0 ;  /* 0x000000408400780c */ /* 0x000fe20000701070 */
[----:B------:R-:W-:-:S04]  /*21d0*/  ULEA UR30, UR30, UR13, 0x6 ;  /* 0x0000000d1e1e7291 */ /* 0x000fc8000f8e30ff */
[----:B------:R-:W-:Y:S01]  /*21e0*/  VOTEU.ANY UP0, P1 ;  /* 0x0000000000ff7886 */ /* 0x000fe20000800100 */
[----:B------:R3:W-:Y:S01]  /*21f0*/  @!P3 SYNCS.ARRIVE.TRANS64 RZ, [UR50+0x40000], R3 ;  /* 0x04000003ffffb9a7 */ /* 0x0007e20008000032 */
[----:B------:R5:W-:Y:S06]  /*2200*/  MEMBAR.ALL.CTA ;  /* 0x0000000000007992 */ /* 0x000bec0000008000 */
[----:B-----5:R-:W5:Y:S01]  /*2210*/  FENCE.VIEW.ASYNC.S ;  /* 0x00000000000073c6 */ /* 0x020f620000000000 */
[----:B------:R-:W-:Y:S01]  /*2220*/  @UP0 UIADD3 UR25, UPT, UPT, UR50, 0x40000, URZ ;  /* 0x0004000032190890 */ /* 0x000fe2000fffe0ff */
[----:B-----5:R-:W-:Y:S01]  /*2230*/  VOTEU.ANY UP0, P1 ;  /* 0x0000000000ff7886 */ /* 0x020fe20000800100 */
[----:B------:R-:W-:Y:S01]  /*2240*/  VOTEU.ANY UP1, P0 ;  /* 0x0000000000ff7886 */ /* 0x000fe20000020100 */
[----:B---3--:R-:W-:-:S04]  /*2250*/  IMAD.U32 R3, R2, -0x80000000, RZ ;  /* 0x8000000002037824 */ /* 0x008fc800078e00ff */
[----:B------:R-:W-:Y:S02]  /*2260*/  @UP1 UIADD3 UR28, UPT, UPT, UR24, 0x20000, URZ ;  /* 0x00020000181c1890 */ /* 0x000fe4000fffe0ff */
[----:B------:R-:W-:Y:S01]  /*2270*/  @UP1 UIADD3 UR29, UPT, UPT, UR50, 0x40000, URZ ;  /* 0x00040000321d1890 */ /* 0x000fe2000fffe0ff */
[----:B------:R-:W-:Y:S01]  /*2280*/  VOTEU.ANY UP1, P0 ;  /* 0x0000000000ff7886 */ /* 0x000fe20000020100 */
[----:B------:R-:W-:Y:S06]  /*2290*/  BAR.SYNC.DEFER_BLOCKING 0x0 ;  /* 0x0000000000007b1d */ /* 0x000fec0000010000 */
[----:B------:R3:W-:Y:S01]  /*22a0*/  @UP0 UTMALDG.2D [UR24], [UR6] ;  /* 0x00000018060005b4 */ /* 0x0007e20008008000 */
[----:B------:R-:W-:Y:S01]  /*22b0*/  UISETP.NE.U32.AND UP0, UPT, UR12, URZ, UPT ;  /* 0x000000ff0c00728c */ /* 0x000fe2000bf05070 */
[----:B------:R-:W-:Y:S06]  /*22c0*/  BAR.SYNC.DEFER_BLOCKING 0x0 ;  /* 0x0000000000007b1d */ /* 0x000fec0000010000 */
[----:B------:R3:W-:Y:S02]  /*22d0*/  @UP1 UTMALDG.2D [UR28], [UR44] ;  /* 0x0000001c2c0015b4 */ /* 0x0007e40008008000 */
[----:B------:R-:W-:Y:S06]  /*22e0*/  BAR.SYNC.DEFER_BLOCKING 0x0 ;  /* 0x0000000000007b1d */ /* 0x000fec0000010000 */
[----:B------:R-:W5:Y:S02]  /*22f0*/  SYNCS.PHASECHK.TRANS64.TRYWAIT P0, [UR50+0x40000], R3 ;  /* 0x04000003ff0075a7 */ /* 0x000f640008001132 */
[----:B---3-5:R-:W-:Y:S05]  /*2300*/  @!P0 BRA `(.L_x_63) ;  /* 0x0000001000308947 */ /* 0x028fea0003800000 */
.L_x_80:
        /* <DEDUP_REMOVED lines=11> */
[----:B------:R-:W-:Y:S02]  /*23c0*/  UIADD3 UR60, UP3, UPT, UR22, 0x2, URZ ;  /* 0x00000002163c7890 */ /* 0x000fe4000ff7e0ff */
[----:B------:R-:W-:Y:S02]  /*23d0*/  UIADD3 UR62, UP4, UPT, UR22, 0x4, URZ ;  /* 0x00000004163e7890 */ /* 0x000fe4000ff9e0ff */
[----:B------:R-:W-:Y:S02]  /*23e0*/  UIADD3.X UR5, UPT, UPT, UR5, 0x40004040, URZ, UP0, !UPT ;  /* 0x4000404005057890 */ /* 0x000fe400087fe4ff */
[----:B------:R-:W-:Y:S02]  /*23f0*/  UIADD3 UR64, UP5, UPT, UR22, 0x3fe, URZ ;  /* 0x000003fe16407890 */ /* 0x000fe4000ffbe0ff */
[----:B------:R-:W-:-:S02]  /*2400*/  UIADD3 UR66, UP0, UPT, UR22, 0x400, URZ ;  /* 0x0000040016427890 */ /* 0x000fc4000ff1e0ff */
[----:B------:R-:W-:Y:S02]  /*2410*/  UIADD3 UR68, UP1, UPT, UR22, 0x402, URZ ;  /* 0x0000040216447890 */ /* 0x000fe4000ff3e0ff */
[----:B------:R-:W-:Y:S02]  /*2420*/  UIADD3.X UR61, UPT, UPT, UR23, URZ, URZ, UP3, !UPT ;  /* 0x000000ff173d7290 */ /* 0x000fe40009ffe4ff */
[----:B------:R-:W-:Y:S02]  /*2430*/  UIADD3 UR40, UP2, UPT, UR22, 0x404, URZ ;  /* 0x0000040416287890 */ /* 0x000fe4000ff5e0ff */
[----:B------:R-:W-:Y:S02]  /*2440*/  UIADD3 UR28, UP3, UPT, UR4, 0x80, URZ ;  /* 0x00000080041c7890 */ /* 0x000fe4000ff7e0ff */
[----:B------:R-:W-:Y:S02]  /*2450*/  UIADD3.X UR63, UPT, UPT, UR23, URZ, URZ, UP4, !UPT ;  /* 0x000000ff173f7290 */ /* 0x000fe4000a7fe4ff */
[----:B------:R-:W-:-:S02]  /*2460*/  UIADD3 UR32, UP4, UPT, UR4, 0x100, URZ ;  /* 0x0000010004207890 */ /* 0x000fc4000ff9e0ff */
[----:B------:R-:W-:Y:S02]  /*2470*/  UIADD3.X UR65, UPT, UPT, UR23, URZ, URZ, UP5, !UPT ;  /* 0x000000ff17417290 */ /* 0x000fe4000affe4ff */
[----:B------:R-:W-:Y:S02]  /*2480*/  ULOP3.LUT UR24, UR24, 0x4000000, URZ, 0xfc, !UPT ;  /* 0x0400000018187892 */ /* 0x000fe4000f8efcff */
[----:B------:R-:W-:Y:S02]  /*2490*/  UIADD3 UR34, UP5, UPT, UR4, 0x180, URZ ;  /* 0x0000018004227890 */ /* 0x000fe4000ffbe0ff */
[----:B------:R-:W-:Y:S02]  /*24a0*/  UIADD3.X UR67, UPT, UPT, UR23, URZ, URZ, UP0, !UPT ;  /* 0x000000ff17437290 */ /* 0x000fe400087fe4ff */
[----:B------:R-:W-:Y:S02]  /*24b0*/  UIADD3 UR36, UP0, UPT, UR4, 0x200, URZ ;  /* 0x0000020004247890 */ /* 0x000fe4000ff1e0ff */
[----:B------:R-:W-:-:S02]  /*24c0*/  UIADD3.X UR69, UPT, UPT, UR23, URZ, URZ, UP1, !UPT ;  /* 0x000000ff17457290 */ /* 0x000fc40008ffe4ff */
[----:B------:R-:W-:Y:S02]  /*24d0*/  UIADD3 UR38, UP1, UPT, UR4, 0x280, URZ ;  /* 0x0000028004267890 */ /* 0x000fe4000ff3e0ff */
[----:B------:R-:W-:Y:S02]  /*24e0*/  UIADD3.X UR41, UPT, UPT, UR23, URZ, URZ, UP2, !UPT ;  /* 0x000000ff17297290 */ /* 0x000fe400097fe4ff */
[----:B------:R-:W-:Y:S02]  /*24f0*/  UIADD3.X UR29, UPT, UPT, UR5, URZ, URZ, UP3, !UPT ;  /* 0x000000ff051d7290 */ /* 0x000fe40009ffe4ff */
[----:B------:R-:W-:Y:S02]  /*2500*/  UIADD3 UR42, UP2, UPT, UR4, 0x300, URZ ;  /* 0x00000300042a7890 */ /* 0x000fe4000ff5e0ff */
[----:B------:R-:W-:Y:S02]  /*2510*/  UIADD3.X UR33, UPT, UPT, UR5, URZ, URZ, UP4, !UPT ;  /* 0x000000ff05217290 */ /* 0x000fe4000a7fe4ff */
[----:B------:R-:W-:-:S02]  /*2520*/  UIADD3.X UR35, UPT, UPT, UR5, URZ, URZ, UP5, !UPT ;  /* 0x000000ff05237290 */ /* 0x000fc4000affe4ff */
[----:B------:R-:W-:Y:S02]  /*2530*/  UIADD3.X UR37, UPT, UPT, UR5, URZ, URZ, UP0, !UPT ;  /* 0x000000ff05257290 */ /* 0x000fe400087fe4ff */
[----:B------:R-:W-:Y:S01]  /*2540*/  UIADD3.X UR39, UPT, UPT, UR5, URZ, URZ, UP1, !UPT ;  /* 0x000000ff05277290 */ /* 0x000fe20008ffe4ff */
[----:B------:R-:W-:Y:S01]  /*2550*/  UMOV UR14, 0x0 ;  /* 0x00000000000e7882 */ /* 0x000fe20000000000 */
[----:B------:R-:W-:Y:S01]  /*2560*/  UMOV UR15, 0x8210490 ;  /* 0x08210490000f7882 */ /* 0x000fe20000000000 */
[----:B------:R-:W-:Y:S01]  /*2570*/  UMOV UR19, 0x40004040 ;  /* 0x4000404000137882 */ /* 0x000fe20000000000 */
[----:B------:R-:W-:Y:S01]  /*2580*/  UMOV UR25, 0x40004040 ;  /* 0x4000404000197882 */ /* 0x000fe20000000000 */
[----:B------:R-:W-:Y:S01]  /*2590*/  UIADD3.X UR43, UPT, UPT, UR5, URZ, URZ, UP2, !UPT ;  /* 0x000000ff052b7290 */ /* 0x000fe200097fe4ff */
[----:B------:R3:W-:Y:S01]  /*25a0*/  UTCHMMA gdesc[UR18], gdesc[UR24], tmem[UR8], tmem[UR14], idesc[UR15], UPT ;  /* 0x00ff0e18120075ea */ /* 0x0007e2000b800008 */
[----:B------:R-:W-:Y:S01]  /*25b0*/  UMOV UR16, 0x0 ;  /* 0x0000000000107882 */ /* 0x000fe20000000000 */
[----:B------:R-:W-:Y:S01]  /*25c0*/  UMOV UR17, 0x8210490 ;  /* 0x0821049000117882 */ /* 0x000fe20000000000 */
[----:B------:R-:W-:Y:S01]  /*25d0*/  UMOV UR48, 0x0 ;  /* 0x0000000000307882 */ /* 0x000fe20000000000 */
[----:B------:R-:W-:Y:S01]  /*25e0*/  UMOV UR49, 0x8210490 ;  /* 0x0821049000317882 */ /* 0x000fe20000000000 */
        /* <DEDUP_REMOVED lines=18> */
.L_x_64:
[----:B------:R-:W-:Y:S01]  /*2710*/  ELECT P0, URZ, PT ;  /* 0x0000000000ff782f */ /* 0x000fe20003800000 */
[----:B---3--:R-:W-:-:S03]  /*2720*/  UIADD3 UR4, UPT, UPT, UR50, 0x40020, URZ ;  /* 0x0004002032047890 */ /* 0x008fc6000fffe0ff */
[----:B------:R-:W-:Y:S01]  /*2730*/  ISETP.LT.U32.AND P0, PT, R132, 0x20, P0 ;  /* 0x000000208400780c */ /* 0x000fe20000701070 */
[----:B------:R-:W-:-:S12]  /*2740*/  UMOV UR5, URZ ;  /* 0x000000ff00057c82 */ /* 0x000fd80008000000 */
[----:B------:R-:W-:Y:S01]  /*2750*/  VOTEU.ANY UP0, P0 ;  /* 0x0000000000ff7886 */ /* 0x000fe20000000100 */
[----:B------:R-:W-:-:S04]  /*2760*/  VOTEU.ANY UP1, P0 ;  /* 0x0000000000ff7886 */ /* 0x000fc80000020100 */
[----:B------:R-:W-:Y:S02]  /*2770*/  @UP0 UMOV UR4, UR4 ;  /* 0x0000000400040c82 */ /* 0x000fe40008000000 */
[----:B------:R3:W-:Y:S01]  /*2780*/  @UP1 UTCBAR [UR4], URZ ;  /* 0x000000ff040013e9 */ /* 0x0007e200080000ff */
[----:B------:R-:W-:Y:S06]  /*2790*/  BAR.SYNC.DEFER_BLOCKING 0x0 ;  /* 0x0000000000007b1d */ /* 0x000fec0000010000 */
[----:B------:R-:W5:Y:S02]  /*27a0*/  SYNCS.PHASECHK.TRANS64.TRYWAIT P0, [UR50+0x40020], R3 ;  /* 0x04002003ff0075a7 */ /* 0x000f640008001132 */
[----:B---3-5:R-:W-:Y:S05]  /*27b0*/  @!P0 BRA `(.L_x_65) ;  /* 0x0000000c00108947 */ /* 0x028fea0003800000 */
.L_x_81:
[----:B------:R-:W-:Y:S02]  /*27c0*/  UIADD3 UR20, UPT, UPT, UR20, 0x1, URZ ;  /* 0x0000000114147890 */ /* 0x000fe4000fffe0ff */
[----:B------:R-:W-:Y:S02]  /*27d0*/  UIADD3 UR31, UPT, UPT, UR31, 0x80, URZ ;  /* 0x000000801f1f7890 */ /* 0x000fe4000fffe0ff */
[----:B------:R-:W-:-:S04]  /*27e0*/  UISETP.NE.U32.AND UP0, UPT, UR20, 0x4, UPT ;  /* 0x000000041400788c */ /* 0x000fc8000bf05070 */
[----:B------:R-:W-:Y:S02]  /*27f0*/  USEL UR20, UR20, URZ, UP0 ;  /* 0x000000ff14147287 */ /* 0x000fe40008000000 */
[----:B------:R-:W-:Y:S02]  /*2800*/  USEL UR4, URZ, 0x1, UP0 ;  /* 0x00000001ff047887 */ /* 0x000fe40008000000 */
[----:B--2---:R-:W-:-:S04]  /*2810*/  UISETP.GE.AND UP0, UPT, UR31, UR21, UPT ;  /* 0x000000151f00728c */ /* 0x004fc8000bf06270 */
[----:B------:R-:W-:-:S05]  /*2820*/  LOP3.LUT R2, R2, UR4, RZ, 0x3c, !PT ;  /* 0x0000000402027c12 */ /* 0x000fca000f8e3cff */
[----:B------:R-:W-:Y:S05]  /*2830*/  BRA.U !UP0, `(.L_x_66) ;  /* 0xfffffff908387547 */ /* 0x000fea000b83ffff */
.L_x_59:
[----:B---3-5:R-:W-:Y:S06]  /*2840*/  BAR.SYNC.DEFER_BLOCKING 0x0 ;  /* 0x0000000000007b1d */ /* 0x028fec0000010000 */
[----:B------:R-:W-:Y:S04]  /*2850*/  BSSY.RECONVERGENT B4, `(.L_x_67) ;  /* 0x0000004000047945 */ /* 0x000fe80003800200 */
[----:B------:R-:W-:Y:S05]  /*2860*/  @P3 BRA `(.L_x_68) ;  /* 0x0000000000083947 */ /* 0x000fea0003800000 */
[----:B------:R-:W2:Y:S02]  /*2870*/  SYNCS.CCTL.IV [UR9+0x40000] ;  /* 0x04000000ff0079b1 */ /* 0x000ea40008000009 */
[----:B--2---:R-:W2:Y:S02]  /*2880*/  SYNCS.CCTL.IV [UR9+0x40020] ;  /* 0x04002000ff0079b1 */ /* 0x004ea40008000009 */
.L_x_68:
[----:B------:R-:W-:Y:S05]  /*2890*/  BSYNC.RECONVERGENT B4 ;  /* 0x0000000000047941 */ /* 0x000fea0003800200 */
.L_x_67:
[----:B--2---:R-:W-:Y:S06]  /*28a0*/  BAR.SYNC.DEFER_BLOCKING 0x0 ;  /* 0x0000000000007b1d */ /* 0x004fec0000010000 */
[----:B------:R-:W-:Y:S04]  /*28b0*/  BSSY.RECONVERGENT B4, `(.L_x_69) ;  /* 0x0000004000047945 */ /* 0x000fe80003800200 */
[----:B------:R-:W-:Y:S05]  /*28c0*/  @P3 BRA `(.L_x_70) ;  /* 0x0000000000083947 */ /* 0x000fea0003800000 */
[----:B------:R-:W2:Y:S02]  /*28d0*/  SYNCS.CCTL.IV [UR9+0x40008] ;  /* 0x04000800ff0079b1 */ /* 0x000ea40008000009 */
[----:B--2---:R-:W2:Y:S02]  /*28e0*/  SYNCS.CCTL.IV [UR9+0x40028] ;  /* 0x04002800ff0079b1 */ /* 0x004ea40008000009 */
.L_x_70:
[----:B------:R-:W-:Y:S05]  /*28f0*/  BSYNC.RECONVERGENT B4 ;  /* 0x0000000000047941 */ /* 0x000fea0003800200 */
.L_x_69:
[----:B--2---:R-:W-:Y:S06]  /*2900*/  BAR.SYNC.DEFER_BLOCKING 0x0 ;  /* 0x0000000000007b1d */ /* 0x004fec0000010000 */
[----:B------:R-:W-:Y:S04]  /*2910*/  BSSY.RECONVERGENT B4, `(.L_x_71) ;  /* 0x0000004000047945 */ /* 0x000fe80003800200 */
[----:B------:R-:W-:Y:S05]  /*2920*/  @P3 BRA `(.L_x_72) ;  /* 0x0000000000083947 */ /* 0x000fea0003800000 */
[----:B------:R-:W2:Y:S02]  /*2930*/  SYNCS.CCTL.IV [UR9+0x40010] ;  /* 0x04001000ff0079b1 */ /* 0x000ea40008000009 */
[----:B--2---:R-:W2:Y:S02]  /*2940*/  SYNCS.CCTL.IV [UR9+0x40030] ;  /* 0x04003000ff0079b1 */ /* 0x004ea40008000009 */
.L_x_72:
[----:B------:R-:W-:Y:S05]  /*2950*/  BSYNC.RECONVERGENT B4 ;  /* 0x0000000000047941 */ /* 0x000fea0003800200 */
.L_x_71:
[----:B--2---:R-:W-:Y:S06]  /*2960*/  BAR.SYNC.DEFER_BLOCKING 0x0 ;  /* 0x0000000000007b1d */ /* 0x004fec0000010000 */
[----:B------:R-:W-:Y:S04]  /*2970*/  BSSY.RECONVERGENT B4, `(.L_x_73) ;  /* 0x0000004000047945 */ /* 0x000fe80003800200 */
[----:B------:R-:W-:Y:S05]  /*2980*/  @P3 BRA `(.L_x_74) ;  /* 0x0000000000083947 */ /* 0x000fea0003800000 */
[----:B------:R-:W2:Y:S02]  /*2990*/  SYNCS.CCTL.IV [UR9+0x40018] ;  /* 0x04001800ff0079b1 */ /* 0x000ea40008000009 */
[----:B--2---:R-:W2:Y:S02]  /*29a0*/  SYNCS.CCTL.IV [UR9+0x40038] ;  /* 0x04003800ff0079b1 */ /* 0x004ea40008000009 */
.L_x_74:
[----:B------:R-:W-:Y:S05]  /*29b0*/  BSYNC.RECONVERGENT B4 ;  /* 0x0000000000047941 */ /* 0x000fea0003800200 */
.L_x_73:
[----:B------:R-:W-:Y:S01]  /*29c0*/  USHF.L.U32 UR4, UR12, 0x15, URZ ;  /* 0x000000150c047899 */ /* 0x000fe200080006ff */
[C---:B------:R-:W-:Y:S01]  /*29d0*/  IMAD.SHL.U32 R2, R0.reuse, 0x80, RZ ;  /* 0x0000008000027824 */ /* 0x040fe200078e00ff */
[----:B------:R-:W-:Y:S01]  /*29e0*/  ELECT P0, URZ, PT ;  /* 0x0000000000ff782f */ /* 0x000fe20003800000 */
[----:B------:R-:W-:Y:S01]  /*29f0*/  IMAD.SHL.U32 R3, R0, 0x10, RZ ;  /* 0x0000001000037824 */ /* 0x000fe200078e00ff */
[----:B------:R-:W-:Y:S02]  /*2a00*/  ULOP3.LUT UR4, UR4, 0x600000, URZ, 0xc0, !UPT ;  /* 0x0060000004047892 */ /* 0x000fe4000f8ec0ff */
[----:B------:R-:W-:Y:S01]  /*2a10*/  LOP3.LUT R0, R2, 0x3f80, RZ, 0xc0, !PT ;  /* 0x00003f8002007812 */ /* 0x000fe200078ec0ff */
[----:B------:R-:W-:Y:S01]  /*2a20*/  ULOP3.LUT UR12, UR12, 0x1, URZ, 0xc0, !UPT ;  /* 0x000000010c0c7892 */ /* 0x000fe2000f8ec0ff */
[----:B------:R-:W-:Y:S01]  /*2a30*/  ISETP.LT.U32.AND P0, PT, R132, 0x40, P0 ;  /* 0x000000408400780c */ /* 0x000fe20000701070 */
[----:B------:R-:W-:Y:S01]  /*2a40*/  UIADD3 UR4, UPT, UPT, UR8, UR4, URZ ;  /* 0x0000000408047290 */ /* 0x000fe2000fffe0ff */
[----:B------:R-:W-:Y:S01]  /*2a50*/  LOP3.LUT R0, R0, 0x70, R3, 0xf8, !PT ;  /* 0x0000007000007812 */ /* 0x000fe200078ef803 */
[----:B------:R-:W-:Y:S01]  /*2a60*/  ULEA UR5, UR12, UR13, 0x6 ;  /* 0x0000000d0c057291 */ /* 0x000fe2000f8e30ff */
[----:B------:R-:W-:-:S02]  /*2a70*/  UMOV UR6, UR27 ;  /* 0x0000001b00067c82 */ /* 0x000fc40008000000 */
[C---:B------:R-:W-:Y:S02]  /*2a80*/  LOP3.LUT R2, R0.reuse, 0x10, RZ, 0x3c, !PT ;  /* 0x0000001000027812 */ /* 0x040fe400078e3cff */
[----:B------:R-:W-:Y:S02]  /*2a90*/  LOP3.LUT R3, R0, 0x20, RZ, 0x3c, !PT ;  /* 0x0000002000037812 */ /* 0x000fe400078e3cff */
[----:B----4-:R-:W3:Y:S01]  /*2aa0*/  LDTM.x128 R4, tmem[UR4] ;  /* 0x00000004000479ee */ /* 0x010ee200083c0000 */
[----:B------:R-:W-:Y:S01]  /*2ab0*/  NOP ;  /* 0x0000000000007918 */ /* 0x000fe20000000000 */
[----:B------:R-:W-:Y:S01]  /*2ac0*/  ULEA UR4, UR12, UR9, 0xe ;  /* 0x000000090c047291 */ /* 0x000fe2000f8e70ff */
[----:B---3--:R-:W-:Y:S01]  /*2ad0*/  VOTEU.ANY UP1, P0 ;  /* 0x0000000000ff7886 */ /* 0x008fe20000020100 */
[----:B------:R-:W-:Y:S01]  /*2ae0*/  VOTEU.ANY UP0, P0 ;  /* 0x0000000000ff7886 */ /* 0x000fe20000000100 */
[----:B------:R-:W-:Y:S02]  /*2af0*/  F2FP.BF16.F32.PACK_AB R4, R5, R4 ;  /* 0x000000040504723e */ /* 0x000fe400000010ff */
[----:B------:R-:W-:-:S02]  /*2b00*/  F2FP.BF16.F32.PACK_AB R68, R69, R68 ;  /* 0x000000444544723e */ /* 0x000fc400000010ff */
[----:B------:R-:W-:Y:S02]  /*2b10*/  F2FP.BF16.F32.PACK_AB R5, R7, R6 ;  /* 0x000000060705723e */ /* 0x000fe400000010ff */
[----:B------:R-:W-:Y:S02]  /*2b20*/  F2FP.BF16.F32.PACK_AB R12, R13, R12 ;  /* 0x0000000c0d0c723e */ /* 0x000fe400000010ff */
[----:B------:R-:W-:Y:S02]  /*2b30*/  F2FP.BF16.F32.PACK_AB R69, R71, R70 ;  /* 0x000000464745723e */ /* 0x000fe400000010ff */
[----:B------:R-:W-:Y:S02]  /*2b40*/  F2FP.BF16.F32.PACK_AB R76, R77, R76 ;  /* 0x0000004c4d4c723e */ /* 0x000fe400000010ff */
[----:B------:R-:W-:Y:S02]  /*2b50*/  F2FP.BF16.F32.PACK_AB R6, R9, R8 ;  /* 0x000000080906723e */ /* 0x000fe400000010ff */
[----:B------:R-:W-:-:S02]  /*2b60*/  F2FP.BF16.F32.PACK_AB R7, R11, R10 ;  /* 0x0000000a0b07723e */ /* 0x000fc400000010ff */
[----:B------:R-:W-:Y:S02]  /*2b70*/  F2FP.BF16.F32.PACK_AB R13, R15, R14 ;  /* 0x0000000e0f0d723e */ /* 0x000fe400000010ff */
[----:B------:R-:W-:Y:S01]  /*2b80*/  F2FP.BF16.F32.PACK_AB R20, R21, R20 ;  /* 0x000000141514723e */ /* 0x000fe200000010ff */
[----:B--2---:R2:W-:Y:S01]  /*2b90*/  STS.128 [R0+UR9], R4 ;  /* 0x0000000400007988 */ /* 0x0045e20008000c09 */
[----:B------:R-:W-:Y:S02]  /*2ba0*/  F2FP.BF16.F32.PACK_AB R70, R73, R72 ;  /* 0x000000484946723e */ /* 0x000fe400000010ff */
[----:B------:R-:W-:Y:S02]  /*2bb0*/  F2FP.BF16.F32.PACK_AB R71, R75, R74 ;  /* 0x0000004a4b47723e */ /* 0x000fe400000010ff */
[----:B------:R-:W-:Y:S02]  /*2bc0*/  F2FP.BF16.F32.PACK_AB R77, R79, R78 ;  /* 0x0000004e4f4d723e */ /* 0x000fe400000010ff */
[----:B------:R-:W-:Y:S01]  /*2bd0*/  F2FP.BF16.F32.PACK_AB R84, R85, R84 ;  /* 0x000000545554723e */ /* 0x000fe200000010ff */
[----:B------:R3:W-:Y:S01]  /*2be0*/  STS.128 [R0+UR9+0x4000], R68 ;  /* 0x0040004400007988 */ /* 0x0007e20008000c09 */
[----:B------:R-:W-:-:S02]  /*2bf0*/  F2FP.BF16.F32.PACK_AB R14, R17, R16 ;  /* 0x00000010110e723e */ /* 0x000fc400000010ff */
[----:B------:R-:W-:Y:S02]  /*2c00*/  F2FP.BF16.F32.PACK_AB R15, R19, R18 ;  /* 0x00000012130f723e */ /* 0x000fe400000010ff */
[----:B------:R-:W-:Y:S02]  /*2c10*/  F2FP.BF16.F32.PACK_AB R21, R23, R22 ;  /* 0x000000161715723e */ /* 0x000fe400000010ff */
[----:B------:R-:W-:Y:S01]  /*2c20*/  F2FP.BF16.F32.PACK_AB R28, R29, R28 ;  /* 0x0000001c1d1c723e */ /* 0x000fe200000010ff */
[----:B------:R4:W-:Y:S01]  /*2c30*/  STS.128 [R2+UR9], R12 ;  /* 0x0000000c02007988 */ /* 0x0009e20008000c09 */
[----:B------:R-:W-:Y:S02]  /*2c40*/  F2FP.BF16.F32.PACK_AB R78, R81, R80 ;  /* 0x00000050514e723e */ /* 0x000fe400000010ff */
[----:B------:R-:W-:Y:S02]  /*2c50*/  F2FP.BF16.F32.PACK_AB R79, R83, R82 ;  /* 0x00000052534f723e */ /* 0x000fe400000010ff */
[----:B------:R-:W-:-:S02]  /*2c60*/  F2FP.BF16.F32.PACK_AB R85, R87, R86 ;  /* 0x000000565755723e */ /* 0x000fc400000010ff */
[----:B------:R-:W-:Y:S01]  /*2c70*/  F2FP.BF16.F32.PACK_AB R92, R93, R92 ;  /* 0x0000005c5d5c723e */ /* 0x000fe200000010ff */
[----:B------:R4:W-:Y:S01]  /*2c80*/  STS.128 [R2+UR9+0x4000], R76 ;  /* 0x0040004c02007988 */ /* 0x0009e20008000c09 */
[----:B------:R-:W-:Y:S02]  /*2c90*/  F2FP.BF16.F32.PACK_AB R22, R25, R24 ;  /* 0x000000181916723e */ /* 0x000fe400000010ff */
[----:B------:R-:W-:Y:S02]  /*2ca0*/  F2FP.BF16.F32.PACK_AB R23, R27, R26 ;  /* 0x0000001a1b17723e */ /* 0x000fe400000010ff */
[----:B------:R-:W-:Y:S02]  /*2cb0*/  F2FP.BF16.F32.PACK_AB R29, R31, R30 ;  /* 0x0000001e1f1d723e */ /* 0x000fe400000010ff */
[----:B------:R-:W-:Y:S01]  /*2cc0*/  F2FP.BF16.F32.PACK_AB R36, R37, R36 ;  /* 0x000000242524723e */ /* 0x000fe200000010ff */
[----:B------:R4:W-:Y:S01]  /*2cd0*/  STS.128 [R3+UR9], R20 ;  /* 0x0000001403007988 */ /* 0x0009e20008000c09 */
[----:B------:R-:W-:-:S02]  /*2ce0*/  F2FP.BF16.F32.PACK_AB R86, R89, R88 ;  /* 0x000000585956723e */ /* 0x000fc400000010ff */
[----:B------:R-:W-:Y:S02]  /*2cf0*/  F2FP.BF16.F32.PACK_AB R87, R91, R90 ;  /* 0x0000005a5b57723e */ /* 0x000fe400000010ff */
[----:B------:R-:W-:Y:S02]  /*2d00*/  F2FP.BF16.F32.PACK_AB R93, R95, R94 ;  /* 0x0000005e5f5d723e */ /* 0x000fe400000010ff */
[----:B------:R-:W-:Y:S01]  /*2d10*/  F2FP.BF16.F32.PACK_AB R100, R101, R100 ;  /* 0x000000646564723e */ /* 0x000fe200000010ff */
[----:B------:R4:W-:Y:S01]  /*2d20*/  STS.128 [R3+UR9+0x4000], R84 ;  /* 0x0040005403007988 */ /* 0x0009e20008000c09 */
[----:B------:R-:W-:Y:S02]  /*2d30*/  F2FP.BF16.F32.PACK_AB R30, R33, R32 ;  /* 0x00000020211e723e */ /* 0x000fe400000010ff */
[----:B------:R-:W-:Y:S02]  /*2d40*/  F2FP.BF16.F32.PACK_AB R31, R35, R34 ;  /* 0x00000022231f723e */ /* 0x000fe400000010ff */
[----:B------:R-:W-:-:S02]  /*2d50*/  F2FP.BF16.F32.PACK_AB R37, R39, R38 ;  /* 0x000000262725723e */ /* 0x000fc400000010ff */
[----:B------:R-:W-:Y:S02]  /*2d60*/  F2FP.BF16.F32.PACK_AB R44, R45, R44 ;  /* 0x0000002c2d2c723e */ /* 0x000fe400000010ff */
[----:B------:R-:W-:Y:S02]  /*2d70*/  F2FP.BF16.F32.PACK_AB R94, R97, R96 ;  /* 0x00000060615e723e */ /* 0x000fe400000010ff */
[----:B------:R-:W-:Y:S02]  /*2d80*/  F2FP.BF16.F32.PACK_AB R95, R99, R98 ;  /* 0x00000062635f723e */ /* 0x000fe400000010ff */
[----:B------:R-:W-:Y:S02]  /*2d90*/  F2FP.BF16.F32.PACK_AB R101, R103, R102 ;  /* 0x000000666765723e */ /* 0x000fe400000010ff */
[----:B------:R-:W-:Y:S02]  /*2da0*/  F2FP.BF16.F32.PACK_AB R108, R109, R108 ;  /* 0x0000006c6d6c723e */ /* 0x000fe400000010ff */
[----:B------:R-:W-:-:S02]  /*2db0*/  LOP3.LUT R8, R0, 0x30, RZ, 0x3c, !PT ;  /* 0x0000003000087812 */ /* 0x000fc400078e3cff */
[----:B------:R-:W-:Y:S02]  /*2dc0*/  F2FP.BF16.F32.PACK_AB R38, R41, R40 ;  /* 0x000000282926723e */ /* 0x000fe400000010ff */
[----:B------:R-:W-:Y:S01]  /*2dd0*/  F2FP.BF16.F32.PACK_AB R39, R43, R42 ;  /* 0x0000002a2b27723e */ /* 0x000fe200000010ff */
[----:B------:R4:W-:Y:S01]  /*2de0*/  STS.128 [R8+UR9], R28 ;  /* 0x0000001c08007988 */ /* 0x0009e20008000c09 */
[----:B------:R-:W-:Y:S02]  /*2df0*/  F2FP.BF16.F32.PACK_AB R45, R47, R46 ;  /* 0x0000002e2f2d723e */ /* 0x000fe400000010ff */
[----:B------:R-:W-:Y:S01]  /*2e00*/  F2FP.BF16.F32.PACK_AB R52, R53, R52 ;  /* 0x000000343534723e */ /* 0x000fe200000010ff */
[----:B------:R4:W-:Y:S01]  /*2e10*/  STS.128 [R8+UR9+0x4000], R92 ;  /* 0x0040005c08007988 */ /* 0x0009e20008000c09 */
[----:B------:R-:W-:Y:S02]  /*2e20*/  F2FP.BF16.F32.PACK_AB R102, R105, R104 ;  /* 0x000000686966723e */ /* 0x000fe400000010ff */
[----:B------:R-:W-:-:S02]  /*2e30*/  F2FP.BF16.F32.PACK_AB R103, R107, R106 ;  /* 0x0000006a6b67723e */ /* 0x000fc400000010ff */
[----:B------:R-:W-:Y:S02]  /*2e40*/  F2FP.BF16.F32.PACK_AB R109, R111, R110 ;  /* 0x0000006e6f6d723e */ /* 0x000fe400000010ff */
[----:B------:R-:W-:Y:S02]  /*2e50*/  F2FP.BF16.F32.PACK_AB R116, R117, R116 ;  /* 0x000000747574723e */ /* 0x000fe400000010ff */
[----:B------:R-:W-:Y:S02]  /*2e60*/  LOP3.LUT R9, R0, 0x40, RZ, 0x3c, !PT ;  /* 0x0000004000097812 */ /* 0x000fe400078e3cff */
[----:B------:R-:W-:Y:S02]  /*2e70*/  F2FP.BF16.F32.PACK_AB R46, R49, R48 ;  /* 0x00000030312e723e */ /* 0x000fe400000010ff */
[----:B------:R-:W-:Y:S01]  /*2e80*/  F2FP.BF16.F32.PACK_AB R47, R51, R50 ;  /* 0x00000032332f723e */ /* 0x000fe200000010ff */
[----:B------:R4:W-:Y:S01]  /*2e90*/  STS.128 [R9+UR9], R36 ;  /* 0x0000002409007988 */ /* 0x0009e20008000c09 */
[----:B------:R-:W-:-:S02]  /*2ea0*/  F2FP.BF16.F32.PACK_AB R53, R55, R54 ;  /* 0x000000363735723e */ /* 0x000fc400000010ff */
[----:B------:R-:W-:Y:S01]  /*2eb0*/  F2FP.BF16.F32.PACK_AB R60, R61, R60 ;  /* 0x0000003c3d3c723e */ /* 0x000fe200000010ff */
[----:B------:R4:W-:Y:S01]  /*2ec0*/  STS.128 [R9+UR9+0x4000], R100 ;  /* 0x0040006409007988 */ /* 0x0009e20008000c09 */
        /* <DEDUP_REMOVED lines=13> */
[C---:B--2---:R-:W-:Y:S02]  /*2fa0*/  LOP3.LUT R4, R0.reuse, 0x60, RZ, 0x3c, !PT ;  /* 0x0000006000047812 */ /* 0x044fe400078e3cff */
[----:B------:R-:W-:Y:S02]  /*2fb0*/  F2FP.BF16.F32.PACK_AB R62, R65, R64 ;  /* 0x00000040413e723e */ /* 0x000fe400000010ff */
[----:B------:R-:W-:Y:S01]  /*2fc0*/  F2FP.BF16.F32.PACK_AB R63, R67, R66 ;  /* 0x00000042433f723e */ /* 0x000fe200000010ff */
[----:B------:R4:W-:Y:S01]  /*2fd0*/  STS.128 [R4+UR9], R52 ;  /* 0x0000003404007988 */ /* 0x0009e20008000c09 */
[----:B------:R-:W-:Y:S02]  /*2fe0*/  F2FP.BF16.F32.PACK_AB R126, R129, R128 ;  /* 0x00000080817e723e */ /* 0x000fe400000010ff */
[----:B------:R-:W-:Y:S01]  /*2ff0*/  F2FP.BF16.F32.PACK_AB R127, R131, R130 ;  /* 0x00000082837f723e */ /* 0x000fe200000010ff */
[----:B------:R4:W-:Y:S01]  /*3000*/  STS.128 [R4+UR9+0x4000], R116 ;  /* 0x0040007404007988 */ /* 0x0009e20008000c09 */
[----:B---3--:R-:W-:-:S05]  /*3010*/  LOP3.LUT R0, R0, 0x70, RZ, 0x3c, !PT ;  /* 0x0000007000007812 */ /* 0x008fca00078e3cff */
[----:B------:R4:W-:Y:S04]  /*3020*/  STS.128 [R0+UR9], R60 ;  /* 0x0000003c00007988 */ /* 0x0009e80008000c09 */
[----:B------:R4:W-:Y:S01]  /*3030*/  STS.128 [R0+UR9+0x4000], R124 ;  /* 0x0040007c00007988 */ /* 0x0009e20008000c09 */
[----:B------:R2:W-:Y:S06]  /*3040*/  MEMBAR.ALL.CTA ;  /* 0x0000000000007992 */ /* 0x0005ec0000008000 */
[----:B--2---:R-:W2:Y:S02]  /*3050*/  FENCE.VIEW.ASYNC.S ;  /* 0x00000000000073c6 */ /* 0x004ea40000000000 */
[----:B--2---:R-:W-:Y:S06]  /*3060*/  BAR.SYNC.DEFER_BLOCKING 0x0 ;  /* 0x0000000000007b1d */ /* 0x004fec0000010000 */
[----:B------:R4:W-:Y:S01]  /*3070*/  @UP1 UTMASTG.2D [UR4], [UR10] ;  /* 0x000000040a0013b5 */ /* 0x0009e20008008000 */
[----:B------:R0:W-:Y:S01]  /*3080*/  UTMACMDFLUSH ;  /* 0x00000000000079b7 */ /* 0x0001e20000000000 */
[----:B------:R-:W-:-:S04]  /*3090*/  DEPBAR.LE SB0, 0x0 ;  /* 0x000080000000791a */ /* 0x000fc80000000000 */
[----:B------:R-:W-:Y:S08]  /*30a0*/  BAR.SYNC.DEFER_BLOCKING 0x0 ;  /* 0x0000000000007b1d */ /* 0x000ff00000010000 */
[----:B------:R-:W-:Y:S06]  /*30b0*/  BAR.SYNC.DEFER_BLOCKING 0x0 ;  /* 0x0000000000007b1d */ /* 0x000fec0000010000 */
[----:B----4-:R-:W-:Y:S05]  /*30c0*/  @P2 BRA `(.L_x_75) ;  /* 0x0000000000a02947 */ /* 0x010fea0003800000 */
[----:B------:R-:W2:Y:S01]  /*30d0*/  S2UR UR5, SR_CgaCtaId ;  /* 0x00000000000579c3 */ /* 0x000ea20000008800 */
[----:B------:R-:W-:Y:S01]  /*30e0*/  NOP ;  /* 0x0000000000007918 */ /* 0x000fe20000000000 */
[----:B------:R-:W-:Y:S01]  /*30f0*/  UMOV UR4, 0x50 ;  /* 0x0000005000047882 */ /* 0x000fe20000000000 */
[----:B------:R-:W-:Y:S02]  /*3100*/  IMAD.U32 R0, RZ, RZ, UR8 ;  /* 0x00000008ff007e24 */ /* 0x000fe4000f8e00ff */
[----:B------:R-:W-:Y:S02]  /*3110*/  IMAD.MOV.U32 R3, RZ, RZ, 0xf ;  /* 0x0000000fff037424 */ /* 0x000fe400078e00ff */
[----:B------:R-:W-:Y:S01]  /*3120*/  IMAD.MOV.U32 R7, RZ, RZ, 0x1 ;  /* 0x00000001ff077424 */ /* 0x000fe200078e00ff */
[----:B------:R-:W-:-:S04]  /*3130*/  LOP3.LUT R0, R0, 0xffff, RZ, 0xc0, !PT ;  /* 0x0000ffff00007812 */ /* 0x000fc800078ec0ff */
[----:B------:R-:W-:-:S05]  /*3140*/  SHF.R.U32.HI R0, RZ, 0x5, R0 ;  /* 0x00000005ff007819 */ /* 0x000fca0000011600 */
[----:B------:R-:W-:Y:S01]  /*3150*/  VIADD R2, R0, 0x10 ;  /* 0x0000001000027836 */ /* 0x000fe20000000000 */
[----:B------:R-:W-:Y:S01]  /*3160*/  SHF.L.U32 R0, R3, R0, RZ ;  /* 0x0000000003007219 */ /* 0x000fe200000006ff */
[----:B--2---:R-:W-:-:S03]  /*3170*/  ULEA UR6, UR5, UR4, 0x18 ;  /* 0x0000000405067291 */ /* 0x004fc6000f8ec0ff */
[----:B------:R-:W-:-:S04]  /*3180*/  SHF.L.U32 R3, R7, R2, RZ ;  /* 0x0000000207037219 */ /* 0x000fc800000006ff */
[----:B------:R-:W-:Y:S02]  /*3190*/  LOP3.LUT R0, R3, R0, RZ, 0xfc, !PT ;  /* 0x0000000003007212 */ /* 0x000fe400078efcff */
[----:B------:R-:W2:Y:S02]  /*31a0*/  LDS R5, [UR6] ;  /* 0x00000006ff057984 */ /* 0x000ea40008000800 */
[C---:B------:R-:W-:Y:S02]  /*31b0*/  LOP3.LUT R2, R0.reuse, 0xffff, RZ, 0xc0, !PT ;  /* 0x0000ffff00027812 */ /* 0x040fe400078ec0ff */
[----:B--2---:R-:W-:-:S04]  /*31c0*/  LOP3.LUT R3, R0, 0xffff, R5, 0x80, !PT ;  /* 0x0000ffff00037812 */ /* 0x004fc800078e8005 */
[----:B------:R-:W-:-:S13]  /*31d0*/  ISETP.NE.AND P0, PT, R3, R2, PT ;  /* 0x000000020300720c */ /* 0x000fda0003f05270 */
[----:B------:R-:W-:Y:S05]  /*31e0*/  @P0 BRA `(.L_x_76) ;  /* 0x0000000000500947 */ /* 0x000fea0003800000 */
[----:B------:R-:W-:Y:S02]  /*31f0*/  SHF.R.U32.HI R5, RZ, 0x10, R5 ;  /* 0x00000010ff057819 */ /* 0x000fe40000011605 */
[----:B------:R-:W-:-:S04]  /*3200*/  SHF.R.U32.HI R2, RZ, 0x10, R0 ;  /* 0x00000010ff027819 */ /* 0x000fc80000011600 */
[----:B------:R-:W-:-:S04]  /*3210*/  LOP3.LUT R5, R5, R2, RZ, 0xc0, !PT ;  /* 0x0000000205057212 */ /* 0x000fc800078ec0ff */
[----:B------:R-:W-:-:S13]  /*3220*/  ISETP.NE.AND P0, PT, R5, R2, PT ;  /* 0x000000020500720c */ /* 0x000fda0003f05270 */
[----:B------:R-:W-:Y:S05]  /*3230*/  @P0 BRA `(.L_x_77) ;  /* 0x0000000000300947 */ /* 0x000fea0003800000 */
[----:B------:R-:W-:Y:S01]  /*3240*/  R2UR UR4, R0 ;  /* 0x00000000000472ca */ /* 0x000fe200000e0000 */
[----:B------:R-:W-:Y:S01]  /*3250*/  VOTEU.ANY UR5, UPT, PT ;  /* 0x0000000000057886 */ /* 0x000fe200038e0100 */
[----:B------:R-:W2:Y:S01]  /*3260*/  S2R R0, SR_LANEID ;  /* 0x0000000000007919 */ /* 0x000ea20000000000 */
[----:B------:R-:W-:-:S10]  /*3270*/  UFLO.U32 UR5, UR5 ;  /* 0x00000005000572bd */ /* 0x000fd400080e0000 */
[----:B------:R-:W-:-:S06]  /*3280*/  ULOP3.LUT UR4, URZ, UR4, URZ, 0x33, !UPT ;  /* 0x00000004ff047292 */ /* 0x000fcc000f8e33ff */
[----:B------:R-:W-:-:S04]  /*3290*/  IMAD.U32 R2, RZ, RZ, UR4 ;  /* 0x00000004ff027e24 */ /* 0x000fc8000f8e00ff */
[----:B------:R-:W3:Y:S02]  /*32a0*/  REDUX UR7, R2 ;  /* 0x00000000020773c4 */ /* 0x000ee40000000000 */
[----:B------:R4:W-:Y:S01]  /*32b0*/  UTCATOMSWS.AND URZ, UR4 ;  /* 0x0000000400ff79e3 */ /* 0x0009e20008000000 */
[----:B--2---:R-:W-:Y:S01]  /*32c0*/  ISETP.EQ.U32.AND P0, PT, R0, UR5, PT ;  /* 0x0000000500007c0c */ /* 0x004fe2000bf02070 */
[----:B---3--:R-:W-:-:S12]  /*32d0*/  IMAD.U32 R0, RZ, RZ, UR7 ;  /* 0x00000007ff007e24 */ /* 0x008fd8000f8e00ff */
[----:B------:R4:W-:Y:S01]  /*32e0*/  @P0 ATOMS.AND RZ, [UR6], R0 ;  /* 0x00000000ffff098c */ /* 0x0009e2000a800006 */
[----:B------:R-:W-:Y:S05]  /*32f0*/  BRA `(.L_x_75) ;  /* 0x0000000000147947 */ /* 0x000fea0003800000 */
.L_x_77:
[----:B------:R-:W-:-:S07]  /*3300*/  MOV R2, 0x3320 ;  /* 0x0000332000027802 */ /* 0x000fce0000000f00 */
[----:B-1----:R-:W-:Y:S05]  /*3310*/  CALL.REL.NOINC `($__internal_0_$__cuda_sm10x_tcgen05_guardrail_trap_col_being_dealloced_not_returned_by_alloc) ;  /* 0x0000000000447944 */ /* 0x002fea0003c00000 */
[----:B------:R-:W-:Y:S05]  /*3320*/  BRA `(.L_x_75) ;  /* 0x0000000000087947 */ /* 0x000fea0003800000 */
.L_x_76:
[----:B------:R-:W-:-:S07]  /*3330*/  MOV R2, 0x3350 ;  /* 0x0000335000027802 */ /* 0x000fce0000000f00 */
[----:B-1----:R-:W-:Y:S05]  /*3340*/  CALL.REL.NOINC `($__internal_2_$__cuda_sm10x_tcgen05_guardrail_trap_unallocated_columns_being_dealloced) ;  /* 0x0000000000507944 */ /* 0x002fea0003c00000 */
.L_x_75:
[----:B------:R-:W-:Y:S01]  /*3350*/  NOP ;  /* 0x0000000000007918 */ /* 0x000fe20000000000 */
[----:B----4-:R-:W-:Y:S05]  /*3360*/  EXIT ;  /* 0x000000000000794d */ /* 0x010fea0003800000 */
.L_x_60:
[----:B------:R-:W2:Y:S02]  /*3370*/  SYNCS.PHASECHK.TRANS64.TRYWAIT P0, [UR9+0x40000], RZ ;  /* 0x040000ffff0075a7 */ /* 0x000ea40008001109 */
[----:B--2---:R-:W-:Y:S05]  /*3380*/  @!P0 BRA `(.L_x_60) ;  /* 0xfffffffc00f88947 */ /* 0x004fea000383ffff */
[----:B------:R-:W-:Y:S05]  /*3390*/  BRA `(.L_x_78) ;  /* 0xffffffe8004c7947 */ /* 0x000fea000383ffff */
.L_x_62:
[----:B------:R-:W2:Y:S02]  /*33a0*/  SYNCS.PHASECHK.TRANS64.TRYWAIT P1, [UR9+0x40020], RZ ;  /* 0x040020ffff0075a7 */ /* 0x000ea40008021109 */
[----:B--2---:R-:W-:Y:S05]  /*33b0*/  @!P1 BRA `(.L_x_62) ;  /* 0xfffffffc00f89947 */ /* 0x004fea000383ffff */
[----:B------:R-:W-:Y:S05]  /*33c0*/  BRA `(.L_x_79) ;  /* 0xffffffec00407947 */ /* 0x000fea000383ffff */
.L_x_63:
[----:B------:R-:W3:Y:S02]  /*33d0*/  SYNCS.PHASECHK.TRANS64.TRYWAIT P0, [UR50+0x40000], R3 ;  /* 0x04000003ff0075a7 */ /* 0x000ee40008001132 */
[----:B---3--:R-:W-:Y:S05]  /*33e0*/  @!P0 BRA `(.L_x_63) ;  /* 0xfffffffc00f88947 */ /* 0x008fea000383ffff */
[----:B------:R-:W-:Y:S05]  /*33f0*/  BRA `(.L_x_80) ;  /* 0xffffffec00c47947 */ /* 0x000fea000383ffff */
.L_x_65:
[----:B------:R-:W3:Y:S02]  /*3400*/  SYNCS.PHASECHK.TRANS64.TRYWAIT P0, [UR50+0x40020], R3 ;  /* 0x04002003ff0075a7 */ /* 0x000ee40008001132 */
[----:B---3--:R-:W-:Y:S05]  /*3410*/  @!P0 BRA `(.L_x_65) ;  /* 0xfffffffc00f88947 */ /* 0x008fea000383ffff */
[----:B------:R-:W-:Y:S05]  /*3420*/  BRA `(.L_x_81) ;  /* 0xfffffff000e47947 */ /* 0x000fea000383ffff */
        .weak           $__internal_0_$__cuda_sm10x_tcgen05_guardrail_trap_col_being_dealloced_not_returned_by_alloc
        .type           $__internal_0_$__cuda_sm10x_tcgen05_guardrail_trap_col_being_dealloced_not_returned_by_alloc,@function
        .size           $__internal_0_$__cuda_sm10x_tcgen05_guardrail_trap_col_being_dealloced_not_returned_by_alloc,($__internal_1_$__cuda_sm10x_tcgen05_guardrail_trap_phase_invalid_during_alloc - $__internal_0_$__cuda_sm10x_tcgen05_guardrail_trap_col_being_dealloced_not_returned_by_alloc)
$__internal_0_$__cuda_sm10x_tcgen05_guardrail_trap_col_being_dealloced_not_returned_by_alloc:
[----:B------:R-:W-:Y:S05]  /*3430*/  BPT.TRAP 0x1 ;  /* 0x000000040000795c */ /* 0x000fea0000300000 */
[----:B------:R-:W-:-:S04]  /*3440*/  IMAD.MOV.U32 R3, RZ, RZ, 0x0 ;  /* 0x00000000ff037424 */ /* 0x000fc800078e00ff */
[----:B------:R-:W-:Y:S05]  /*3450*/  RET.REL.NODEC R2 `(gluon_tcgen05) ;  /* 0xffffffc802e87950 */ /* 0x000fea0003c3ffff */
        .weak           $__internal_1_$__cuda_sm10x_tcgen05_guardrail_trap_phase_invalid_during_alloc
        .type           $__internal_1_$__cuda_sm10x_tcgen05_guardrail_trap_phase_invalid_during_alloc,@function
        .size           $__internal_1_$__cuda_sm10x_tcgen05_guardrail_trap_phase_invalid_during_alloc,($__internal_2_$__cuda_sm10x_tcgen05_guardrail_trap_unallocated_columns_being_dealloced - $__internal_1_$__cuda_sm10x_tcgen05_guardrail_trap_phase_invalid_during_alloc)
$__internal_1_$__cuda_sm10x_tcgen05_guardrail_trap_phase_invalid_during_alloc:
[----:B------:R-:W-:Y:S05]  /*3460*/  BPT.TRAP 0x1 ;  /* 0x000000040000795c */ /* 0x000fea0000300000 */
[----:B------:R-:W-:-:S04]  /*3470*/  IMAD.MOV.U32 R3, RZ, RZ, 0x0 ;  /* 0x00000000ff037424 */ /* 0x000fc800078e00ff */
[----:B------:R-:W-:Y:S05]  /*3480*/  RET.REL.NODEC R2 `(gluon_tcgen05) ;  /* 0xffffffc802dc7950 */ /* 0x000fea0003c3ffff */
        .weak           $__internal_2_$__cuda_sm10x_tcgen05_guardrail_trap_unallocated_columns_being_dealloced
        .type           $__internal_2_$__cuda_sm10x_tcgen05_guardrail_trap_unallocated_columns_being_dealloced,@function
        .size           $__internal_2_$__cuda_sm10x_tcgen05_guardrail_trap_unallocated_columns_being_dealloced,(.L_x_85 - $__internal_2_$__cuda_sm10x_tcgen05_guardrail_trap_unallocated_columns_being_dealloced)
$__internal_2_$__cuda_sm10x_tcgen05_guardrail_trap_unallocated_columns_being_dealloced:
[----:B------:R-:W-:Y:S05]  /*3490*/  BPT.TRAP 0x1 ;  /* 0x000000040000795c */ /* 0x000fea0000300000 */
[----:B------:R-:W-:-:S04]  /*34a0*/  IMAD.MOV.U32 R3, RZ, RZ, 0x0 ;  /* 0x00000000ff037424 */ /* 0x000fc800078e00ff */
[----:B------:R-:W-:Y:S05]  /*34b0*/  RET.REL.NODEC R2 `(gluon_tcgen05) ;  /* 0xffffffc802d07950 */ /* 0x000fea0003c3ffff */
.L_x_82:
[----:B------:R-:W-:-:S00]  /*34c0*/  BRA `(.L_x_82) ;  /* 0xfffffffc00fc7947 */ /* 0x000fc0000383ffff */
[----:B------:R-:W-:-:S00]  /*34d0*/  NOP ;  /* 0x0000000000007918 */ /* 0x000fc00000000000 */
        /* <DEDUP_REMOVED lines=10> */
.L_x_85:


//--------------------- .nv.shared.gluon_tcgen05  --------------------------
	.section	.nv.shared.gluon_tcgen05,"aw",@nobits
	.sectionflags	@""
	.align	16
	.zero		1024


//--------------------- .nv.shared.reserved.0     --------------------------
	.section	.nv.shared.reserved.0,"aw",@nobits
	.align	8
	.weak		__nv_reservedSMEM_offset_0_alias
	.size		__nv_reservedSMEM_offset_0_alias, 0, 64
	.other		__nv_reservedSMEM_offset_0_alias,@"STO_CUDA_RESERVED_SHARED STV_DEFAULT"
__nv_reservedSMEM_offset_0_alias:
	.zero		0
.nv.shared.reserved.0:
	.zero		64
	.weak		__nv_reservedSMEM_allocation_phase
	.type		__nv_reservedSMEM_allocation_phase,@object
	.size		__nv_reservedSMEM_allocation_phase,(.L_0 - __nv_reservedSMEM_allocation_phase)
__nv_reservedSMEM_allocation_phase:
	.zero		1
.L_0:
	.zero		7
	.weak		__nv_reservedSMEM_devtool_atexit_pc
	.type		__nv_reservedSMEM_devtool_atexit_pc,@object
	.size		__nv_reservedSMEM_devtool_atexit_pc,(__nv_reservedSMEM_allocation_mask - __nv_reservedSMEM_devtool_atexit_pc)
__nv_reservedSMEM_devtool_atexit_pc:
	.zero		8
	.weak		__nv_reservedSMEM_allocation_mask
	.type		__nv_reservedSMEM_allocation_mask,@object
	.size		__nv_reservedSMEM_allocation_mask,(.L_2 - __nv_reservedSMEM_allocation_mask)
__nv_reservedSMEM_allocation_mask:
	.zero		4
.L_2:


//--------------------- .nv.constant0.gluon_tcgen05 --------------------------
	.section	.nv.constant0.gluon_tcgen05,"a",@progbits
	.sectionflags	@""
	.align	4
.nv.constant0.gluon_tcgen05:
	.zero		976


//--------------------- SYMBOLS --------------------------

	.type		.nv.reservedSmem.offset0,@object
	.size		.nv.reservedSmem.offset0,0x4
	.type		.nv.reservedSmem.cap,@object
	.size		.nv.reservedSmem.cap,0x4
